//
// Generated by NVIDIA NVVM Compiler
//
// Compiler Build ID: CL-36424714
// Cuda compilation tools, release 13.0, V13.0.88
// Based on NVVM 20.0.0
//

.version 9.0
.target sm_100
.address_size 64

	// .globl	_Z22calculating_newRequestiPiPjS_S_S_S_iS_

.visible .entry _Z22calculating_newRequestiPiPjS_S_S_S_iS_(
	.param .u32 _Z22calculating_newRequestiPiPjS_S_S_S_iS__param_0,
	.param .u64 .ptr .align 1 _Z22calculating_newRequestiPiPjS_S_S_S_iS__param_1,
	.param .u64 .ptr .align 1 _Z22calculating_newRequestiPiPjS_S_S_S_iS__param_2,
	.param .u64 .ptr .align 1 _Z22calculating_newRequestiPiPjS_S_S_S_iS__param_3,
	.param .u64 .ptr .align 1 _Z22calculating_newRequestiPiPjS_S_S_S_iS__param_4,
	.param .u64 .ptr .align 1 _Z22calculating_newRequestiPiPjS_S_S_S_iS__param_5,
	.param .u64 .ptr .align 1 _Z22calculating_newRequestiPiPjS_S_S_S_iS__param_6,
	.param .u32 _Z22calculating_newRequestiPiPjS_S_S_S_iS__param_7,
	.param .u64 .ptr .align 1 _Z22calculating_newRequestiPiPjS_S_S_S_iS__param_8
)
{
	.reg .pred 	%p<4>;
	.reg .b32 	%r<18>;
	.reg .b64 	%rd<32>;

	ld.param.u64 	%rd4, [_Z22calculating_newRequestiPiPjS_S_S_S_iS__param_1];
	ld.param.u64 	%rd5, [_Z22calculating_newRequestiPiPjS_S_S_S_iS__param_2];
	ld.param.u64 	%rd9, [_Z22calculating_newRequestiPiPjS_S_S_S_iS__param_3];
	ld.param.u64 	%rd6, [_Z22calculating_newRequestiPiPjS_S_S_S_iS__param_4];
	ld.param.u64 	%rd7, [_Z22calculating_newRequestiPiPjS_S_S_S_iS__param_5];
	ld.param.u64 	%rd8, [_Z22calculating_newRequestiPiPjS_S_S_S_iS__param_6];
	ld.param.u32 	%r4, [_Z22calculating_newRequestiPiPjS_S_S_S_iS__param_7];
	ld.param.u64 	%rd10, [_Z22calculating_newRequestiPiPjS_S_S_S_iS__param_8];
	cvta.to.global.u64 	%rd1, %rd10;
	cvta.to.global.u64 	%rd2, %rd9;
	mov.u32 	%r5, %ctaid.x;
	mov.u32 	%r6, %ntid.x;
	mov.u32 	%r7, %tid.x;
	mad.lo.s32 	%r1, %r5, %r6, %r7;
	setp.ge.s32 	%p1, %r1, %r4;
	@%p1 bra 	$L__BB0_5;
	cvta.to.global.u64 	%rd11, %rd5;
	cvta.to.global.u64 	%rd12, %rd6;
	cvta.to.global.u64 	%rd13, %rd7;
	cvta.to.global.u64 	%rd14, %rd8;
	mul.wide.s32 	%rd15, %r1, 4;
	add.s64 	%rd16, %rd12, %rd15;
	ld.global.u32 	%r8, [%rd16];
	add.s64 	%rd17, %rd13, %rd15;
	ld.global.u32 	%r9, [%rd17];
	mul.wide.s32 	%rd18, %r8, 4;
	add.s64 	%rd19, %rd14, %rd18;
	ld.global.u32 	%r10, [%rd19];
	add.s32 	%r2, %r10, %r9;
	mul.wide.s32 	%rd20, %r2, 4;
	add.s64 	%rd3, %rd11, %rd20;
	ld.global.u32 	%r11, [%rd3];
	setp.eq.s32 	%p2, %r11, 0;
	@%p2 bra 	$L__BB0_5;
	atom.global.add.u32 	%r3, [%rd3], -1;
	setp.gt.s32 	%p3, %r2, 0;
	@%p3 bra 	$L__BB0_4;
	add.s64 	%rd29, %rd2, %rd15;
	ld.global.u32 	%r17, [%rd29];
	mul.wide.s32 	%rd30, %r3, 4;
	add.s64 	%rd31, %rd1, %rd30;
	st.global.u32 	[%rd31+-4], %r17;
	bra.uni 	$L__BB0_5;
$L__BB0_4:
	add.s64 	%rd22, %rd2, %rd15;
	ld.global.u32 	%r12, [%rd22];
	add.s32 	%r13, %r2, -1;
	cvta.to.global.u64 	%rd23, %rd4;
	mul.wide.u32 	%rd24, %r13, 4;
	add.s64 	%rd25, %rd23, %rd24;
	ld.global.u32 	%r14, [%rd25];
	add.s32 	%r15, %r3, %r14;
	add.s32 	%r16, %r15, -1;
	mul.wide.s32 	%rd26, %r16, 4;
	add.s64 	%rd27, %rd1, %rd26;
	st.global.u32 	[%rd27], %r12;
$L__BB0_5:
	ret;

}
	// .globl	_Z14requestSortingPiS_Pji
.visible .entry _Z14requestSortingPiS_Pji(
	.param .u64 .ptr .align 1 _Z14requestSortingPiS_Pji_param_0,
	.param .u64 .ptr .align 1 _Z14requestSortingPiS_Pji_param_1,
	.param .u64 .ptr .align 1 _Z14requestSortingPiS_Pji_param_2,
	.param .u32 _Z14requestSortingPiS_Pji_param_3
)
{
	.reg .pred 	%p<17>;
	.reg .b32 	%r<38>;
	.reg .b64 	%rd<23>;

	ld.param.u64 	%rd6, [_Z14requestSortingPiS_Pji_param_0];
	ld.param.u64 	%rd7, [_Z14requestSortingPiS_Pji_param_1];
	ld.param.u64 	%rd5, [_Z14requestSortingPiS_Pji_param_2];
	ld.param.u32 	%r23, [_Z14requestSortingPiS_Pji_param_3];
	cvta.to.global.u64 	%rd1, %rd6;
	cvta.to.global.u64 	%rd2, %rd7;
	mov.u32 	%r24, %ctaid.x;
	mov.u32 	%r25, %ntid.x;
	mov.u32 	%r26, %tid.x;
	mad.lo.s32 	%r1, %r24, %r25, %r26;
	setp.ge.s32 	%p1, %r1, %r23;
	@%p1 bra 	$L__BB1_15;
	cvta.to.global.u64 	%rd8, %rd5;
	mul.wide.s32 	%rd9, %r1, 4;
	add.s64 	%rd10, %rd8, %rd9;
	ld.global.u32 	%r2, [%rd10];
	setp.eq.s32 	%p2, %r2, 0;
	setp.ne.s32 	%p3, %r1, 0;
	or.pred  	%p4, %p3, %p2;
	@%p4 bra 	$L__BB1_8;
	ld.global.u32 	%r3, [%rd2];
	setp.lt.s32 	%p13, %r3, 2;
	@%p13 bra 	$L__BB1_15;
	mov.b32 	%r31, 0;
	mov.b32 	%r30, 1;
$L__BB1_4:
	mov.u32 	%r32, %r31;
	mov.u32 	%r31, %r30;
	mul.wide.u32 	%rd18, %r31, 4;
	add.s64 	%rd19, %rd1, %rd18;
	ld.global.u32 	%r6, [%rd19];
$L__BB1_5:
	mul.wide.u32 	%rd20, %r32, 4;
	add.s64 	%rd3, %rd1, %rd20;
	ld.global.u32 	%r8, [%rd3];
	setp.le.s32 	%p14, %r8, %r6;
	mov.u32 	%r33, %r32;
	@%p14 bra 	$L__BB1_7;
	st.global.u32 	[%rd3+4], %r8;
	add.s32 	%r9, %r32, -1;
	setp.gt.s32 	%p15, %r32, 0;
	mov.b32 	%r33, -1;
	mov.u32 	%r32, %r9;
	@%p15 bra 	$L__BB1_5;
$L__BB1_7:
	mul.wide.s32 	%rd21, %r33, 4;
	add.s64 	%rd22, %rd1, %rd21;
	st.global.u32 	[%rd22+4], %r6;
	add.s32 	%r30, %r31, 1;
	setp.eq.s32 	%p16, %r30, %r3;
	@%p16 bra 	$L__BB1_15;
	bra.uni 	$L__BB1_4;
$L__BB1_8:
	setp.eq.s32 	%p5, %r2, 0;
	setp.eq.s32 	%p6, %r1, 0;
	or.pred  	%p7, %p6, %p5;
	@%p7 bra 	$L__BB1_15;
	add.s64 	%rd12, %rd2, %rd9;
	ld.global.u32 	%r12, [%rd12+-4];
	ld.global.u32 	%r13, [%rd12];
	add.s32 	%r34, %r12, 1;
	setp.ge.s32 	%p8, %r34, %r13;
	@%p8 bra 	$L__BB1_15;
	mov.u32 	%r35, %r12;
$L__BB1_11:
	mov.u32 	%r37, %r35;
	mov.u32 	%r35, %r34;
	mul.wide.s32 	%rd13, %r35, 4;
	add.s64 	%rd14, %rd1, %rd13;
	ld.global.u32 	%r17, [%rd14];
	setp.lt.s32 	%p9, %r37, %r12;
	@%p9 bra 	$L__BB1_14;
$L__BB1_12:
	mul.wide.s32 	%rd15, %r37, 4;
	add.s64 	%rd4, %rd1, %rd15;
	ld.global.u32 	%r19, [%rd4];
	setp.le.s32 	%p10, %r19, %r17;
	@%p10 bra 	$L__BB1_14;
	st.global.u32 	[%rd4+4], %r19;
	add.s32 	%r20, %r37, -1;
	setp.gt.s32 	%p11, %r37, %r12;
	mov.u32 	%r37, %r20;
	@%p11 bra 	$L__BB1_12;
$L__BB1_14:
	mul.wide.s32 	%rd16, %r37, 4;
	add.s64 	%rd17, %rd1, %rd16;
	st.global.u32 	[%rd17+4], %r17;
	add.s32 	%r34, %r35, 1;
	setp.ne.s32 	%p12, %r34, %r13;
	@%p12 bra 	$L__BB1_11;
$L__BB1_15:
	ret;

}
	// .globl	_Z26calculating_requestComputeiPiS_PjiS_S_S_PbS_S_S0_
.visible .entry _Z26calculating_requestComputeiPiS_PjiS_S_S_PbS_S_S0_(
	.param .u32 _Z26calculating_requestComputeiPiS_PjiS_S_S_PbS_S_S0__param_0,
	.param .u64 .ptr .align 1 _Z26calculating_requestComputeiPiS_PjiS_S_S_PbS_S_S0__param_1,
	.param .u64 .ptr .align 1 _Z26calculating_requestComputeiPiS_PjiS_S_S_PbS_S_S0__param_2,
	.param .u64 .ptr .align 1 _Z26calculating_requestComputeiPiS_PjiS_S_S_PbS_S_S0__param_3,
	.param .u32 _Z26calculating_requestComputeiPiS_PjiS_S_S_PbS_S_S0__param_4,
	.param .u64 .ptr .align 1 _Z26calculating_requestComputeiPiS_PjiS_S_S_PbS_S_S0__param_5,
	.param .u64 .ptr .align 1 _Z26calculating_requestComputeiPiS_PjiS_S_S_PbS_S_S0__param_6,
	.param .u64 .ptr .align 1 _Z26calculating_requestComputeiPiS_PjiS_S_S_PbS_S_S0__param_7,
	.param .u64 .ptr .align 1 _Z26calculating_requestComputeiPiS_PjiS_S_S_PbS_S_S0__param_8,
	.param .u64 .ptr .align 1 _Z26calculating_requestComputeiPiS_PjiS_S_S_PbS_S_S0__param_9,
	.param .u64 .ptr .align 1 _Z26calculating_requestComputeiPiS_PjiS_S_S_PbS_S_S0__param_10,
	.param .u64 .ptr .align 1 _Z26calculating_requestComputeiPiS_PjiS_S_S_PbS_S_S0__param_11
)
{
	.reg .pred 	%p<25>;
	.reg .b16 	%rs<6>;
	.reg .b32 	%r<137>;
	.reg .b64 	%rd<74>;

	ld.param.u64 	%rd15, [_Z26calculating_requestComputeiPiS_PjiS_S_S_PbS_S_S0__param_1];
	ld.param.u64 	%rd16, [_Z26calculating_requestComputeiPiS_PjiS_S_S_PbS_S_S0__param_2];
	ld.param.u32 	%r37, [_Z26calculating_requestComputeiPiS_PjiS_S_S_PbS_S_S0__param_4];
	ld.param.u64 	%rd17, [_Z26calculating_requestComputeiPiS_PjiS_S_S_PbS_S_S0__param_5];
	ld.param.u64 	%rd18, [_Z26calculating_requestComputeiPiS_PjiS_S_S_PbS_S_S0__param_6];
	ld.param.u64 	%rd19, [_Z26calculating_requestComputeiPiS_PjiS_S_S_PbS_S_S0__param_7];
	ld.param.u64 	%rd20, [_Z26calculating_requestComputeiPiS_PjiS_S_S_PbS_S_S0__param_8];
	ld.param.u64 	%rd21, [_Z26calculating_requestComputeiPiS_PjiS_S_S_PbS_S_S0__param_9];
	ld.param.u64 	%rd22, [_Z26calculating_requestComputeiPiS_PjiS_S_S_PbS_S_S0__param_10];
	ld.param.u64 	%rd23, [_Z26calculating_requestComputeiPiS_PjiS_S_S_PbS_S_S0__param_11];
	cvta.to.global.u64 	%rd1, %rd23;
	cvta.to.global.u64 	%rd2, %rd22;
	cvta.to.global.u64 	%rd3, %rd20;
	cvta.to.global.u64 	%rd4, %rd21;
	cvta.to.global.u64 	%rd5, %rd19;
	cvta.to.global.u64 	%rd6, %rd18;
	cvta.to.global.u64 	%rd7, %rd15;
	cvta.to.global.u64 	%rd8, %rd17;
	cvta.to.global.u64 	%rd9, %rd16;
	mov.u32 	%r38, %ctaid.x;
	mov.u32 	%r39, %ntid.x;
	mov.u32 	%r40, %tid.x;
	mad.lo.s32 	%r1, %r38, %r39, %r40;
	setp.ge.s32 	%p1, %r1, %r37;
	@%p1 bra 	$L__BB2_33;
	ld.param.u64 	%rd73, [_Z26calculating_requestComputeiPiS_PjiS_S_S_PbS_S_S0__param_3];
	cvta.to.global.u64 	%rd24, %rd73;
	mul.wide.s32 	%rd25, %r1, 4;
	add.s64 	%rd26, %rd24, %rd25;
	ld.global.u32 	%r41, [%rd26];
	setp.eq.s32 	%p2, %r41, 0;
	@%p2 bra 	$L__BB2_33;
	setp.ne.s32 	%p3, %r1, 0;
	@%p3 bra 	$L__BB2_24;
	ld.global.u32 	%r2, [%rd9];
	ld.global.u32 	%r3, [%rd8];
	setp.lt.s32 	%p11, %r2, 1;
	@%p11 bra 	$L__BB2_33;
	add.s64 	%rd10, %rd4, 32;
	mov.b32 	%r127, 0;
$L__BB2_5:
	mul.wide.u32 	%rd46, %r127, 4;
	add.s64 	%rd11, %rd7, %rd46;
	ld.global.u32 	%r52, [%rd11];
	mul.wide.s32 	%rd47, %r52, 4;
	add.s64 	%rd48, %rd6, %rd47;
	ld.global.u32 	%r131, [%rd48];
	add.s64 	%rd49, %rd5, %rd47;
	ld.global.u32 	%r53, [%rd49];
	add.s32 	%r6, %r53, %r131;
	setp.lt.s32 	%p12, %r53, 1;
	mov.u32 	%r128, %r131;
	@%p12 bra 	$L__BB2_6;
	bra.uni 	$L__BB2_8;
$L__BB2_6:
	cvt.u64.u32 	%rd50, %r127;
	add.s64 	%rd51, %rd3, %rd50;
	mov.b16 	%rs3, 1;
	st.global.u8 	[%rd51], %rs3;
	ld.global.u32 	%r54, [%rd11];
	mul.wide.s32 	%rd52, %r54, 4;
	add.s64 	%rd53, %rd2, %rd52;
	ld.global.u32 	%r55, [%rd53];
	mul.wide.s32 	%rd54, %r55, 4;
	add.s64 	%rd55, %rd1, %rd54;
	atom.global.inc.u32 	%r56, [%rd55], 3000000;
	bra.uni 	$L__BB2_23;
$L__BB2_7:
	add.s32 	%r128, %r128, 1;
	setp.ge.s32 	%p14, %r128, %r6;
	@%p14 bra 	$L__BB2_10;
$L__BB2_8:
	mul.wide.s32 	%rd56, %r128, 4;
	add.s64 	%rd57, %rd4, %rd56;
	ld.global.u32 	%r57, [%rd57];
	setp.lt.s32 	%p13, %r57, %r3;
	@%p13 bra 	$L__BB2_7;
	cvt.u64.u32 	%rd58, %r127;
	add.s64 	%rd59, %rd3, %rd58;
	mov.b16 	%rs4, 0;
	st.global.u8 	[%rd59], %rs4;
	bra.uni 	$L__BB2_23;
$L__BB2_10:
	cvt.u64.u32 	%rd60, %r127;
	add.s64 	%rd61, %rd3, %rd60;
	mov.b16 	%rs5, 1;
	st.global.u8 	[%rd61], %rs5;
	ld.global.u32 	%r58, [%rd11];
	mul.wide.s32 	%rd62, %r58, 4;
	add.s64 	%rd63, %rd2, %rd62;
	ld.global.u32 	%r59, [%rd63];
	mul.wide.s32 	%rd64, %r59, 4;
	add.s64 	%rd65, %rd1, %rd64;
	atom.global.inc.u32 	%r60, [%rd65], 3000000;
	add.s32 	%r61, %r131, 1;
	max.s32 	%r62, %r6, %r61;
	sub.s32 	%r9, %r62, %r131;
	and.b32  	%r10, %r9, 15;
	sub.s32 	%r63, %r131, %r62;
	setp.gt.u32 	%p15, %r63, -16;
	@%p15 bra 	$L__BB2_13;
	and.b32  	%r64, %r9, -16;
	neg.s32 	%r129, %r64;
$L__BB2_12:
	.pragma "nounroll";
	mul.wide.s32 	%rd66, %r131, 4;
	add.s64 	%rd67, %rd10, %rd66;
	ld.global.u32 	%r65, [%rd67+-32];
	add.s32 	%r66, %r65, 1;
	st.global.u32 	[%rd67+-32], %r66;
	ld.global.u32 	%r67, [%rd67+-28];
	add.s32 	%r68, %r67, 1;
	st.global.u32 	[%rd67+-28], %r68;
	ld.global.u32 	%r69, [%rd67+-24];
	add.s32 	%r70, %r69, 1;
	st.global.u32 	[%rd67+-24], %r70;
	ld.global.u32 	%r71, [%rd67+-20];
	add.s32 	%r72, %r71, 1;
	st.global.u32 	[%rd67+-20], %r72;
	ld.global.u32 	%r73, [%rd67+-16];
	add.s32 	%r74, %r73, 1;
	st.global.u32 	[%rd67+-16], %r74;
	ld.global.u32 	%r75, [%rd67+-12];
	add.s32 	%r76, %r75, 1;
	st.global.u32 	[%rd67+-12], %r76;
	ld.global.u32 	%r77, [%rd67+-8];
	add.s32 	%r78, %r77, 1;
	st.global.u32 	[%rd67+-8], %r78;
	ld.global.u32 	%r79, [%rd67+-4];
	add.s32 	%r80, %r79, 1;
	st.global.u32 	[%rd67+-4], %r80;
	ld.global.u32 	%r81, [%rd67];
	add.s32 	%r82, %r81, 1;
	st.global.u32 	[%rd67], %r82;
	ld.global.u32 	%r83, [%rd67+4];
	add.s32 	%r84, %r83, 1;
	st.global.u32 	[%rd67+4], %r84;
	ld.global.u32 	%r85, [%rd67+8];
	add.s32 	%r86, %r85, 1;
	st.global.u32 	[%rd67+8], %r86;
	ld.global.u32 	%r87, [%rd67+12];
	add.s32 	%r88, %r87, 1;
	st.global.u32 	[%rd67+12], %r88;
	ld.global.u32 	%r89, [%rd67+16];
	add.s32 	%r90, %r89, 1;
	st.global.u32 	[%rd67+16], %r90;
	ld.global.u32 	%r91, [%rd67+20];
	add.s32 	%r92, %r91, 1;
	st.global.u32 	[%rd67+20], %r92;
	ld.global.u32 	%r93, [%rd67+24];
	add.s32 	%r94, %r93, 1;
	st.global.u32 	[%rd67+24], %r94;
	ld.global.u32 	%r95, [%rd67+28];
	add.s32 	%r96, %r95, 1;
	st.global.u32 	[%rd67+28], %r96;
	add.s32 	%r131, %r131, 16;
	add.s32 	%r129, %r129, 16;
	setp.ne.s32 	%p16, %r129, 0;
	@%p16 bra 	$L__BB2_12;
$L__BB2_13:
	setp.eq.s32 	%p17, %r10, 0;
	@%p17 bra 	$L__BB2_23;
	and.b32  	%r17, %r9, 7;
	setp.lt.u32 	%p18, %r10, 8;
	@%p18 bra 	$L__BB2_16;
	mul.wide.s32 	%rd68, %r131, 4;
	add.s64 	%rd69, %rd4, %rd68;
	ld.global.u32 	%r97, [%rd69];
	add.s32 	%r98, %r97, 1;
	st.global.u32 	[%rd69], %r98;
	ld.global.u32 	%r99, [%rd69+4];
	add.s32 	%r100, %r99, 1;
	st.global.u32 	[%rd69+4], %r100;
	ld.global.u32 	%r101, [%rd69+8];
	add.s32 	%r102, %r101, 1;
	st.global.u32 	[%rd69+8], %r102;
	ld.global.u32 	%r103, [%rd69+12];
	add.s32 	%r104, %r103, 1;
	st.global.u32 	[%rd69+12], %r104;
	ld.global.u32 	%r105, [%rd69+16];
	add.s32 	%r106, %r105, 1;
	st.global.u32 	[%rd69+16], %r106;
	ld.global.u32 	%r107, [%rd69+20];
	add.s32 	%r108, %r107, 1;
	st.global.u32 	[%rd69+20], %r108;
	ld.global.u32 	%r109, [%rd69+24];
	add.s32 	%r110, %r109, 1;
	st.global.u32 	[%rd69+24], %r110;
	ld.global.u32 	%r111, [%rd69+28];
	add.s32 	%r112, %r111, 1;
	st.global.u32 	[%rd69+28], %r112;
	add.s32 	%r131, %r131, 8;
$L__BB2_16:
	setp.eq.s32 	%p19, %r17, 0;
	@%p19 bra 	$L__BB2_23;
	and.b32  	%r20, %r9, 3;
	setp.lt.u32 	%p20, %r17, 4;
	@%p20 bra 	$L__BB2_19;
	mul.wide.s32 	%rd70, %r131, 4;
	add.s64 	%rd71, %rd4, %rd70;
	ld.global.u32 	%r113, [%rd71];
	add.s32 	%r114, %r113, 1;
	st.global.u32 	[%rd71], %r114;
	ld.global.u32 	%r115, [%rd71+4];
	add.s32 	%r116, %r115, 1;
	st.global.u32 	[%rd71+4], %r116;
	ld.global.u32 	%r117, [%rd71+8];
	add.s32 	%r118, %r117, 1;
	st.global.u32 	[%rd71+8], %r118;
	ld.global.u32 	%r119, [%rd71+12];
	add.s32 	%r120, %r119, 1;
	st.global.u32 	[%rd71+12], %r120;
	add.s32 	%r131, %r131, 4;
$L__BB2_19:
	setp.eq.s32 	%p21, %r20, 0;
	@%p21 bra 	$L__BB2_23;
	mul.wide.s32 	%rd72, %r131, 4;
	add.s64 	%rd12, %rd4, %rd72;
	ld.global.u32 	%r121, [%rd12];
	add.s32 	%r122, %r121, 1;
	st.global.u32 	[%rd12], %r122;
	setp.eq.s32 	%p22, %r20, 1;
	@%p22 bra 	$L__BB2_23;
	ld.global.u32 	%r123, [%rd12+4];
	add.s32 	%r124, %r123, 1;
	st.global.u32 	[%rd12+4], %r124;
	setp.eq.s32 	%p23, %r20, 2;
	@%p23 bra 	$L__BB2_23;
	ld.global.u32 	%r125, [%rd12+8];
	add.s32 	%r126, %r125, 1;
	st.global.u32 	[%rd12+8], %r126;
$L__BB2_23:
	add.s32 	%r127, %r127, 1;
	setp.eq.s32 	%p24, %r127, %r2;
	@%p24 bra 	$L__BB2_33;
	bra.uni 	$L__BB2_5;
$L__BB2_24:
	add.s64 	%rd28, %rd9, %rd25;
	ld.global.u32 	%r134, [%rd28+-4];
	ld.global.u32 	%r25, [%rd28];
	add.s64 	%rd29, %rd8, %rd25;
	ld.global.u32 	%r26, [%rd29];
	setp.ge.s32 	%p4, %r134, %r25;
	@%p4 bra 	$L__BB2_33;
	mul.lo.s32 	%r27, %r1, 24;
$L__BB2_26:
	mul.wide.s32 	%rd30, %r134, 4;
	add.s64 	%rd13, %rd7, %rd30;
	ld.global.u32 	%r42, [%rd13];
	mul.wide.s32 	%rd31, %r42, 4;
	add.s64 	%rd32, %rd6, %rd31;
	ld.global.u32 	%r136, [%rd32];
	add.s64 	%rd33, %rd5, %rd31;
	ld.global.u32 	%r30, [%rd33];
	add.s32 	%r31, %r30, %r136;
	setp.lt.s32 	%p5, %r30, 1;
	mov.u32 	%r135, %r136;
	@%p5 bra 	$L__BB2_27;
	bra.uni 	$L__BB2_30;
$L__BB2_27:
	setp.lt.s32 	%p8, %r30, 1;
	cvt.s64.s32 	%rd38, %r134;
	add.s64 	%rd39, %rd3, %rd38;
	mov.b16 	%rs2, 1;
	st.global.u8 	[%rd39], %rs2;
	ld.global.u32 	%r45, [%rd13];
	mul.wide.s32 	%rd40, %r45, 4;
	add.s64 	%rd41, %rd2, %rd40;
	ld.global.u32 	%r46, [%rd41];
	mul.wide.s32 	%rd42, %r46, 4;
	add.s64 	%rd43, %rd1, %rd42;
	atom.global.inc.u32 	%r47, [%rd43], 3000000;
	@%p8 bra 	$L__BB2_32;
$L__BB2_28:
	add.s32 	%r48, %r136, %r27;
	mul.wide.s32 	%rd44, %r48, 4;
	add.s64 	%rd45, %rd4, %rd44;
	ld.global.u32 	%r49, [%rd45];
	add.s32 	%r50, %r49, 1;
	st.global.u32 	[%rd45], %r50;
	add.s32 	%r136, %r136, 1;
	setp.lt.s32 	%p9, %r136, %r31;
	@%p9 bra 	$L__BB2_28;
	bra.uni 	$L__BB2_32;
$L__BB2_29:
	add.s32 	%r135, %r135, 1;
	setp.ge.s32 	%p7, %r135, %r31;
	@%p7 bra 	$L__BB2_27;
$L__BB2_30:
	add.s32 	%r43, %r135, %r27;
	mul.wide.s32 	%rd34, %r43, 4;
	add.s64 	%rd35, %rd4, %rd34;
	ld.global.u32 	%r44, [%rd35];
	setp.lt.s32 	%p6, %r44, %r26;
	@%p6 bra 	$L__BB2_29;
	cvt.s64.s32 	%rd36, %r134;
	add.s64 	%rd37, %rd3, %rd36;
	mov.b16 	%rs1, 0;
	st.global.u8 	[%rd37], %rs1;
$L__BB2_32:
	add.s32 	%r134, %r134, 1;
	setp.ne.s32 	%p10, %r134, %r25;
	@%p10 bra 	$L__BB2_26;
$L__BB2_33:
	ret;

}
	// .globl	_Z19calculating_RequestPiS_S_PjiS_
.visible .entry _Z19calculating_RequestPiS_S_PjiS_(
	.param .u64 .ptr .align 1 _Z19calculating_RequestPiS_S_PjiS__param_0,
	.param .u64 .ptr .align 1 _Z19calculating_RequestPiS_S_PjiS__param_1,
	.param .u64 .ptr .align 1 _Z19calculating_RequestPiS_S_PjiS__param_2,
	.param .u64 .ptr .align 1 _Z19calculating_RequestPiS_S_PjiS__param_3,
	.param .u32 _Z19calculating_RequestPiS_S_PjiS__param_4,
	.param .u64 .ptr .align 1 _Z19calculating_RequestPiS_S_PjiS__param_5
)
{
	.reg .pred 	%p<2>;
	.reg .b32 	%r<11>;
	.reg .b64 	%rd<16>;

	ld.param.u64 	%rd1, [_Z19calculating_RequestPiS_S_PjiS__param_1];
	ld.param.u64 	%rd2, [_Z19calculating_RequestPiS_S_PjiS__param_2];
	ld.param.u64 	%rd3, [_Z19calculating_RequestPiS_S_PjiS__param_3];
	ld.param.u32 	%r2, [_Z19calculating_RequestPiS_S_PjiS__param_4];
	ld.param.u64 	%rd4, [_Z19calculating_RequestPiS_S_PjiS__param_5];
	mov.u32 	%r3, %ctaid.x;
	mov.u32 	%r4, %ntid.x;
	mov.u32 	%r5, %tid.x;
	mad.lo.s32 	%r1, %r3, %r4, %r5;
	setp.ge.s32 	%p1, %r1, %r2;
	@%p1 bra 	$L__BB3_2;
	cvta.to.global.u64 	%rd5, %rd1;
	cvta.to.global.u64 	%rd6, %rd4;
	cvta.to.global.u64 	%rd7, %rd2;
	cvta.to.global.u64 	%rd8, %rd3;
	mul.wide.s32 	%rd9, %r1, 4;
	add.s64 	%rd10, %rd5, %rd9;
	ld.global.u32 	%r6, [%rd10];
	mul.wide.s32 	%rd11, %r6, 4;
	add.s64 	%rd12, %rd6, %rd11;
	ld.global.u32 	%r7, [%rd12];
	add.s64 	%rd13, %rd7, %rd9;
	ld.global.u32 	%r8, [%rd13];
	add.s32 	%r9, %r8, %r7;
	mul.wide.s32 	%rd14, %r9, 4;
	add.s64 	%rd15, %rd8, %rd14;
	atom.global.inc.u32 	%r10, [%rd15], 3000000;
$L__BB3_2:
	ret;

}
	// .globl	_Z11countGrantsPbiPi
.visible .entry _Z11countGrantsPbiPi(
	.param .u64 .ptr .align 1 _Z11countGrantsPbiPi_param_0,
	.param .u32 _Z11countGrantsPbiPi_param_1,
	.param .u64 .ptr .align 1 _Z11countGrantsPbiPi_param_2
)
{
	.reg .pred 	%p<3>;
	.reg .b16 	%rs<2>;
	.reg .b32 	%r<7>;
	.reg .b64 	%rd<7>;

	ld.param.u64 	%rd1, [_Z11countGrantsPbiPi_param_0];
	ld.param.u32 	%r2, [_Z11countGrantsPbiPi_param_1];
	ld.param.u64 	%rd2, [_Z11countGrantsPbiPi_param_2];
	mov.u32 	%r3, %tid.x;
	mov.u32 	%r4, %ctaid.x;
	mov.u32 	%r5, %ntid.x;
	mad.lo.s32 	%r1, %r4, %r5, %r3;
	setp.ge.s32 	%p1, %r1, %r2;
	@%p1 bra 	$L__BB4_3;
	cvta.to.global.u64 	%rd3, %rd1;
	cvt.s64.s32 	%rd4, %r1;
	add.s64 	%rd5, %rd3, %rd4;
	ld.global.u8 	%rs1, [%rd5];
	setp.eq.s16 	%p2, %rs1, 0;
	@%p2 bra 	$L__BB4_3;
	cvta.to.global.u64 	%rd6, %rd2;
	atom.global.add.u32 	%r6, [%rd6], 1;
$L__BB4_3:
	ret;

}


// ===== COMPILED SASS (sm_100) =====

	.target	sm_100

	.elftype	@"ET_EXEC"


//--------------------- .note.nv.tkinfo           --------------------------
	.section	.note.nv.tkinfo,"",@"SHT_NOTE"
	.sectionflags	@"SHF_NOTE_NV_TKINFO"
	.tkinfo
        /*0018*/ 	.word	0x00000002
        /*0030*/ 	.string	""
        /*0030*/ 	.string	"ptxas"
        /*0030*/ 	.string	"Cuda compilation tools, release 13.0, V13.0.88"
        /*0030*/ 	.string	"Build cuda_13.0.r13.0/compiler.36424714_0"
        /*0030*/ 	.string	"-arch sm_100 -m 64 "



//--------------------- .note.nv.cuinfo           --------------------------
	.section	.note.nv.cuinfo,"",@"SHT_NOTE"
	.sectionflags	@"SHF_NOTE_NV_CUINFO"
        /*0018*/ 	.short	0x0002
        /*001a*/ 	.short	0x0064
        /*001c*/ 	.short	0x0082
	.zero		2


//--------------------- .nv.info                  --------------------------
	.section	.nv.info,"",@"SHT_CUDA_INFO"
	.align	4


	//----- nvinfo : EIATTR_REGCOUNT
	.align		4
        /*0000*/ 	.byte	0x04, 0x2f
        /*0002*/ 	.short	(.L_1 - .L_0)
	.align		4
.L_0:
        /*0004*/ 	.word	index@(_Z22calculating_newRequestiPiPjS_S_S_S_iS_)
        /*0008*/ 	.word	0x0000000e


	//----- nvinfo : EIATTR_FRAME_SIZE
	.align		4
.L_1:
        /*000c*/ 	.byte	0x04, 0x11
        /*000e*/ 	.short	(.L_3 - .L_2)
	.align		4
.L_2:
        /*0010*/ 	.word	index@(_Z22calculating_newRequestiPiPjS_S_S_S_iS_)
        /*0014*/ 	.word	0x00000000


	//----- nvinfo : EIATTR_REGCOUNT
	.align		4
.L_3:
        /*0018*/ 	.byte	0x04, 0x2f
        /*001a*/ 	.short	(.L_5 - .L_4)
	.align		4
.L_4:
        /*001c*/ 	.word	index@(_Z14requestSortingPiS_Pji)
        /*0020*/ 	.word	0x00000010


	//----- nvinfo : EIATTR_FRAME_SIZE
	.align		4
.L_5:
        /*0024*/ 	.byte	0x04, 0x11
        /*0026*/ 	.short	(.L_7 - .L_6)
	.align		4
.L_6:
        /*0028*/ 	.word	index@(_Z14requestSortingPiS_Pji)
        /*002c*/ 	.word	0x00000000


	//----- nvinfo : EIATTR_REGCOUNT
	.align		4
.L_7:
        /*0030*/ 	.byte	0x04, 0x2f
        /*0032*/ 	.short	(.L_9 - .L_8)
	.align		4
.L_8:
        /*0034*/ 	.word	index@(_Z26calculating_requestComputeiPiS_PjiS_S_S_PbS_S_S0_)
        /*0038*/ 	.word	0x00000020


	//----- nvinfo : EIATTR_FRAME_SIZE
	.align		4
.L_9:
        /*003c*/ 	.byte	0x04, 0x11
        /*003e*/ 	.short	(.L_11 - .L_10)
	.align		4
.L_10:
        /*0040*/ 	.word	index@(_Z26calculating_requestComputeiPiS_PjiS_S_S_PbS_S_S0_)
        /*0044*/ 	.word	0x00000000


	//----- nvinfo : EIATTR_REGCOUNT
	.align		4
.L_11:
        /*0048*/ 	.byte	0x04, 0x2f
        /*004a*/ 	.short	(.L_13 - .L_12)
	.align		4
.L_12:
        /*004c*/ 	.word	index@(_Z19calculating_RequestPiS_S_PjiS_)
        /*0050*/ 	.word	0x00000010


	//----- nvinfo : EIATTR_FRAME_SIZE
	.align		4
.L_13:
        /*0054*/ 	.byte	0x04, 0x11
        /*0056*/ 	.short	(.L_15 - .L_14)
	.align		4
.L_14:
        /*0058*/ 	.word	index@(_Z19calculating_RequestPiS_S_PjiS_)
        /*005c*/ 	.word	0x00000000


	//----- nvinfo : EIATTR_REGCOUNT
	.align		4
.L_15:
        /*0060*/ 	.byte	0x04, 0x2f
        /*0062*/ 	.short	(.L_17 - .L_16)
	.align		4
.L_16:
        /*0064*/ 	.word	index@(_Z11countGrantsPbiPi)
        /*0068*/ 	.word	0x00000008


	//----- nvinfo : EIATTR_FRAME_SIZE
	.align		4
.L_17:
        /*006c*/ 	.byte	0x04, 0x11
        /*006e*/ 	.short	(.L_19 - .L_18)
	.align		4
.L_18:
        /*0070*/ 	.word	index@(_Z11countGrantsPbiPi)
        /*0074*/ 	.word	0x00000000


	//----- nvinfo : EIATTR_MIN_STACK_SIZE
	.align		4
.L_19:
        /*0078*/ 	.byte	0x04, 0x12
        /*007a*/ 	.short	(.L_21 - .L_20)
	.align		4
.L_20:
        /*007c*/ 	.word	index@(_Z11countGrantsPbiPi)
        /*0080*/ 	.word	0x00000000


	//----- nvinfo : EIATTR_MIN_STACK_SIZE
	.align		4
.L_21:
        /*0084*/ 	.byte	0x04, 0x12
        /*0086*/ 	.short	(.L_23 - .L_22)
	.align		4
.L_22:
        /*0088*/ 	.word	index@(_Z19calculating_RequestPiS_S_PjiS_)
        /*008c*/ 	.word	0x00000000


	//----- nvinfo : EIATTR_MIN_STACK_SIZE
	.align		4
.L_23:
        /*0090*/ 	.byte	0x04, 0x12
        /*0092*/ 	.short	(.L_25 - .L_24)
	.align		4
.L_24:
        /*0094*/ 	.word	index@(_Z26calculating_requestComputeiPiS_PjiS_S_S_PbS_S_S0_)
        /*0098*/ 	.word	0x00000000


	//----- nvinfo : EIATTR_MIN_STACK_SIZE
	.align		4
.L_25:
        /*009c*/ 	.byte	0x04, 0x12
        /*009e*/ 	.short	(.L_27 - .L_26)
	.align		4
.L_26:
        /*00a0*/ 	.word	index@(_Z14requestSortingPiS_Pji)
        /*00a4*/ 	.word	0x00000000


	//----- nvinfo : EIATTR_MIN_STACK_SIZE
	.align		4
.L_27:
        /*00a8*/ 	.byte	0x04, 0x12
        /*00aa*/ 	.short	(.L_29 - .L_28)
	.align		4
.L_28:
        /*00ac*/ 	.word	index@(_Z22calculating_newRequestiPiPjS_S_S_S_iS_)
        /*00b0*/ 	.word	0x00000000
.L_29:


//--------------------- .nv.compat                --------------------------
	.section	.nv.compat,"",@"SHT_CUDA_COMPAT_INFO"
	.align	4
        /*0000*/ 	.byte	0x02, 0x09, 0x00, 0x00, 0x02, 0x02, 0x01, 0x00, 0x02, 0x05, 0x05, 0x00, 0x03, 0x07, 0x01, 0x01
        /*0010*/ 	.byte	0x02, 0x03, 0x00, 0x00, 0x02, 0x06, 0x01, 0x00, 0x04, 0x0b, 0x08, 0x00, 0x09, 0x00, 0x00, 0x00
        /*0020*/ 	.byte	0x00, 0x00, 0x00, 0x00


//--------------------- .nv.info._Z11countGrantsPbiPi --------------------------
	.section	.nv.info._Z11countGrantsPbiPi,"",@"SHT_CUDA_INFO"
	.sectionflags	@""
	.align	4


	//----- nvinfo : EIATTR_CUDA_API_VERSION
	.align		4
        /*0000*/ 	.byte	0x04, 0x37
        /*0002*/ 	.short	(.L_31 - .L_30)
.L_30:
        /*0004*/ 	.word	0x00000082


	//----- nvinfo : EIATTR_KPARAM_INFO
	.align		4
.L_31:
        /*0008*/ 	.byte	0x04, 0x17
        /*000a*/ 	.short	(.L_33 - .L_32)
.L_32:
        /*000c*/ 	.word	0x00000000
        /*0010*/ 	.short	0x0002
        /*0012*/ 	.short	0x0010
        /*0014*/ 	.byte	0x00, 0xf5, 0x21, 0x00


	//----- nvinfo : EIATTR_KPARAM_INFO
	.align		4
.L_33:
        /*0018*/ 	.byte	0x04, 0x17
        /*001a*/ 	.short	(.L_35 - .L_34)
.L_34:
        /*001c*/ 	.word	0x00000000
        /*0020*/ 	.short	0x0001
        /*0022*/ 	.short	0x0008
        /*0024*/ 	.byte	0x00, 0xf0, 0x11, 0x00


	//----- nvinfo : EIATTR_KPARAM_INFO
	.align		4
.L_35:
        /*0028*/ 	.byte	0x04, 0x17
        /*002a*/ 	.short	(.L_37 - .L_36)
.L_36:
        /*002c*/ 	.word	0x00000000
        /*0030*/ 	.short	0x0000
        /*0032*/ 	.short	0x0000
        /*0034*/ 	.byte	0x00, 0xf5, 0x21, 0x00


	//----- nvinfo : EIATTR_SPARSE_MMA_MASK
	.align		4
.L_37:
        /*0038*/ 	.byte	0x03, 0x50
        /*003a*/ 	.short	0x0000


	//----- nvinfo : EIATTR_MAXREG_COUNT
	.align		4
        /*003c*/ 	.byte	0x03, 0x1b
        /*003e*/ 	.short	0x00ff


	//----- nvinfo : EIATTR_MERCURY_ISA_VERSION
	.align		4
        /*0040*/ 	.byte	0x03, 0x5f
        /*0042*/ 	.short	0x0101


	//----- nvinfo : EIATTR_INT_WARP_WIDE_INSTR_OFFSETS
	.align		4
        /*0044*/ 	.byte	0x04, 0x31
        /*0046*/ 	.short	(.L_39 - .L_38)


	//   ....[0]....
.L_38:
        /*0048*/ 	.word	0x00000110


	//----- nvinfo : EIATTR_VRC_CTA_INIT_COUNT
	.align		4
.L_39:
        /*004c*/ 	.byte	0x02, 0x4a
	.zero		1
	.zero		1


	//----- nvinfo : EIATTR_EXIT_INSTR_OFFSETS
	.align		4
        /*0050*/ 	.byte	0x04, 0x1c
        /*0052*/ 	.short	(.L_41 - .L_40)


	//   ....[0]....
.L_40:
        /*0054*/ 	.word	0x00000070


	//   ....[1]....
        /*0058*/ 	.word	0x000000e0


	//   ....[2]....
        /*005c*/ 	.word	0x00000160


	//----- nvinfo : EIATTR_CBANK_PARAM_SIZE
	.align		4
.L_41:
        /*0060*/ 	.byte	0x03, 0x19
        /*0062*/ 	.short	0x0018


	//----- nvinfo : EIATTR_PARAM_CBANK
	.align		4
        /*0064*/ 	.byte	0x04, 0x0a
        /*0066*/ 	.short	(.L_43 - .L_42)
	.align		4
.L_42:
        /*0068*/ 	.word	index@(.nv.constant0._Z11countGrantsPbiPi)
        /*006c*/ 	.short	0x0380
        /*006e*/ 	.short	0x0018


	//----- nvinfo : EIATTR_SW_WAR
	.align		4
.L_43:
        /*0070*/ 	.byte	0x04, 0x36
        /*0072*/ 	.short	(.L_45 - .L_44)
.L_44:
        /*0074*/ 	.word	0x00000008
.L_45:


//--------------------- .nv.info._Z19calculating_RequestPiS_S_PjiS_ --------------------------
	.section	.nv.info._Z19calculating_RequestPiS_S_PjiS_,"",@"SHT_CUDA_INFO"
	.sectionflags	@""
	.align	4


	//----- nvinfo : EIATTR_CUDA_API_VERSION
	.align		4
        /*0000*/ 	.byte	0x04, 0x37
        /*0002*/ 	.short	(.L_47 - .L_46)
.L_46:
        /*0004*/ 	.word	0x00000082


	//----- nvinfo : EIATTR_KPARAM_INFO
	.align		4
.L_47:
        /*0008*/ 	.byte	0x04, 0x17
        /*000a*/ 	.short	(.L_49 - .L_48)
.L_48:
        /*000c*/ 	.word	0x00000000
        /*0010*/ 	.short	0x0005
        /*0012*/ 	.short	0x0028
        /*0014*/ 	.byte	0x00, 0xf5, 0x21, 0x00


	//----- nvinfo : EIATTR_KPARAM_INFO
	.align		4
.L_49:
        /*0018*/ 	.byte	0x04, 0x17
        /*001a*/ 	.short	(.L_51 - .L_50)
.L_50:
        /*001c*/ 	.word	0x00000000
        /*0020*/ 	.short	0x0004
        /*0022*/ 	.short	0x0020
        /*0024*/ 	.byte	0x00, 0xf0, 0x11, 0x00


	//----- nvinfo : EIATTR_KPARAM_INFO
	.align		4
.L_51:
        /*0028*/ 	.byte	0x04, 0x17
        /*002a*/ 	.short	(.L_53 - .L_52)
.L_52:
        /*002c*/ 	.word	0x00000000
        /*0030*/ 	.short	0x0003
        /*0032*/ 	.short	0x0018
        /*0034*/ 	.byte	0x00, 0xf5, 0x21, 0x00


	//----- nvinfo : EIATTR_KPARAM_INFO
	.align		4
.L_53:
        /*0038*/ 	.byte	0x04, 0x17
        /*003a*/ 	.short	(.L_55 - .L_54)
.L_54:
        /*003c*/ 	.word	0x00000000
        /*0040*/ 	.short	0x0002
        /*0042*/ 	.short	0x0010
        /*0044*/ 	.byte	0x00, 0xf5, 0x21, 0x00


	//----- nvinfo : EIATTR_KPARAM_INFO
	.align		4
.L_55:
        /*0048*/ 	.byte	0x04, 0x17
        /*004a*/ 	.short	(.L_57 - .L_56)
.L_56:
        /*004c*/ 	.word	0x00000000
        /*0050*/ 	.short	0x0001
        /*0052*/ 	.short	0x0008
        /*0054*/ 	.byte	0x00, 0xf5, 0x21, 0x00


	//----- nvinfo : EIATTR_KPARAM_INFO
	.align		4
.L_57:
        /*0058*/ 	.byte	0x04, 0x17
        /*005a*/ 	.short	(.L_59 - .L_58)
.L_58:
        /*005c*/ 	.word	0x00000000
        /*0060*/ 	.short	0x0000
        /*0062*/ 	.short	0x0000
        /*0064*/ 	.byte	0x00, 0xf5, 0x21, 0x00


	//----- nvinfo : EIATTR_SPARSE_MMA_MASK
	.align		4
.L_59:
        /*0068*/ 	.byte	0x03, 0x50
        /*006a*/ 	.short	0x0000


	//----- nvinfo : EIATTR_MAXREG_COUNT
	.align		4
        /*006c*/ 	.byte	0x03, 0x1b
        /*006e*/ 	.short	0x00ff


	//----- nvinfo : EIATTR_MERCURY_ISA_VERSION
	.align		4
        /*0070*/ 	.byte	0x03, 0x5f
        /*0072*/ 	.short	0x0101


	//----- nvinfo : EIATTR_VRC_CTA_INIT_COUNT
	.align		4
        /*0074*/ 	.byte	0x02, 0x4a
	.zero		1
	.zero		1


	//----- nvinfo : EIATTR_EXIT_INSTR_OFFSETS
	.align		4
        /*0078*/ 	.byte	0x04, 0x1c
        /*007a*/ 	.short	(.L_61 - .L_60)


	//   ....[0]....
.L_60:
        /*007c*/ 	.word	0x00000070


	//   ....[1]....
        /*0080*/ 	.word	0x00000170


	//----- nvinfo : EIATTR_CBANK_PARAM_SIZE
	.align		4
.L_61:
        /*0084*/ 	.byte	0x03, 0x19
        /*0086*/ 	.short	0x0030


	//----- nvinfo : EIATTR_PARAM_CBANK
	.align		4
        /*0088*/ 	.byte	0x04, 0x0a
        /*008a*/ 	.short	(.L_63 - .L_62)
	.align		4
.L_62:
        /*008c*/ 	.word	index@(.nv.constant0._Z19calculating_RequestPiS_S_PjiS_)
        /*0090*/ 	.short	0x0380
        /*0092*/ 	.short	0x0030


	//----- nvinfo : EIATTR_SW_WAR
	.align		4
.L_63:
        /*0094*/ 	.byte	0x04, 0x36
        /*0096*/ 	.short	(.L_65 - .L_64)
.L_64:
        /*0098*/ 	.word	0x00000008
.L_65:


//--------------------- .nv.info._Z26calculating_requestComputeiPiS_PjiS_S_S_PbS_S_S0_ --------------------------
	.section	.nv.info._Z26calculating_requestComputeiPiS_PjiS_S_S_PbS_S_S0_,"",@"SHT_CUDA_INFO"
	.sectionflags	@""
	.align	4


	//----- nvinfo : EIATTR_CUDA_API_VERSION
	.align		4
        /*0000*/ 	.byte	0x04, 0x37
        /*0002*/ 	.short	(.L_67 - .L_66)
.L_66:
        /*0004*/ 	.word	0x00000082


	//----- nvinfo : EIATTR_KPARAM_INFO
	.align		4
.L_67:
        /*0008*/ 	.byte	0x04, 0x17
        /*000a*/ 	.short	(.L_69 - .L_68)
.L_68:
        /*000c*/ 	.word	0x00000000
        /*0010*/ 	.short	0x000b
        /*0012*/ 	.short	0x0058
        /*0014*/ 	.byte	0x00, 0xf5, 0x21, 0x00


	//----- nvinfo : EIATTR_KPARAM_INFO
	.align		4
.L_69:
        /*0018*/ 	.byte	0x04, 0x17
        /*001a*/ 	.short	(.L_71 - .L_70)
.L_70:
        /*001c*/ 	.word	0x00000000
        /*0020*/ 	.short	0x000a
        /*0022*/ 	.short	0x0050
        /*0024*/ 	.byte	0x00, 0xf5, 0x21, 0x00


	//----- nvinfo : EIATTR_KPARAM_INFO
	.align		4
.L_71:
        /*0028*/ 	.byte	0x04, 0x17
        /*002a*/ 	.short	(.L_73 - .L_72)
.L_72:
        /*002c*/ 	.word	0x00000000
        /*0030*/ 	.short	0x0009
        /*0032*/ 	.short	0x0048
        /*0034*/ 	.byte	0x00, 0xf5, 0x21, 0x00


	//----- nvinfo : EIATTR_KPARAM_INFO
	.align		4
.L_73:
        /*0038*/ 	.byte	0x04, 0x17
        /*003a*/ 	.short	(.L_75 - .L_74)
.L_74:
        /*003c*/ 	.word	0x00000000
        /*0040*/ 	.short	0x0008
        /*0042*/ 	.short	0x0040
        /*0044*/ 	.byte	0x00, 0xf5, 0x21, 0x00


	//----- nvinfo : EIATTR_KPARAM_INFO
	.align		4
.L_75:
        /*0048*/ 	.byte	0x04, 0x17
        /*004a*/ 	.short	(.L_77 - .L_76)
.L_76:
        /*004c*/ 	.word	0x00000000
        /*0050*/ 	.short	0x0007
        /*0052*/ 	.short	0x0038
        /*0054*/ 	.byte	0x00, 0xf5, 0x21, 0x00


	//----- nvinfo : EIATTR_KPARAM_INFO
	.align		4
.L_77:
        /*0058*/ 	.byte	0x04, 0x17
        /*005a*/ 	.short	(.L_79 - .L_78)
.L_78:
        /*005c*/ 	.word	0x00000000
        /*0060*/ 	.short	0x0006
        /*0062*/ 	.short	0x0030
        /*0064*/ 	.byte	0x00, 0xf5, 0x21, 0x00


	//----- nvinfo : EIATTR_KPARAM_INFO
	.align		4
.L_79:
        /*0068*/ 	.byte	0x04, 0x17
        /*006a*/ 	.short	(.L_81 - .L_80)
.L_80:
        /*006c*/ 	.word	0x00000000
        /*0070*/ 	.short	0x0005
        /*0072*/ 	.short	0x0028
        /*0074*/ 	.byte	0x00, 0xf5, 0x21, 0x00


	//----- nvinfo : EIATTR_KPARAM_INFO
	.align		4
.L_81:
        /*0078*/ 	.byte	0x04, 0x17
        /*007a*/ 	.short	(.L_83 - .L_82)
.L_82:
        /*007c*/ 	.word	0x00000000
        /*0080*/ 	.short	0x0004
        /*0082*/ 	.short	0x0020
        /*0084*/ 	.byte	0x00, 0xf0, 0x11, 0x00


	//----- nvinfo : EIATTR_KPARAM_INFO
	.align		4
.L_83:
        /*0088*/ 	.byte	0x04, 0x17
        /*008a*/ 	.short	(.L_85 - .L_84)
.L_84:
        /*008c*/ 	.word	0x00000000
        /*0090*/ 	.short	0x0003
        /*0092*/ 	.short	0x0018
        /*0094*/ 	.byte	0x00, 0xf5, 0x21, 0x00


	//----- nvinfo : EIATTR_KPARAM_INFO
	.align		4
.L_85:
        /*0098*/ 	.byte	0x04, 0x17
        /*009a*/ 	.short	(.L_87 - .L_86)
.L_86:
        /*009c*/ 	.word	0x00000000
        /*00a0*/ 	.short	0x0002
        /*00a2*/ 	.short	0x0010
        /*00a4*/ 	.byte	0x00, 0xf5, 0x21, 0x00


	//----- nvinfo : EIATTR_KPARAM_INFO
	.align		4
.L_87:
        /*00a8*/ 	.byte	0x04, 0x17
        /*00aa*/ 	.short	(.L_89 - .L_88)
.L_88:
        /*00ac*/ 	.word	0x00000000
        /*00b0*/ 	.short	0x0001
        /*00b2*/ 	.short	0x0008
        /*00b4*/ 	.byte	0x00, 0xf5, 0x21, 0x00


	//----- nvinfo : EIATTR_KPARAM_INFO
	.align		4
.L_89:
        /*00b8*/ 	.byte	0x04, 0x17
        /*00ba*/ 	.short	(.L_91 - .L_90)
.L_90:
        /*00bc*/ 	.word	0x00000000
        /*00c0*/ 	.short	0x0000
        /*00c2*/ 	.short	0x0000
        /*00c4*/ 	.byte	0x00, 0xf0, 0x11, 0x00


	//----- nvinfo : EIATTR_SPARSE_MMA_MASK
	.align		4
.L_91:
        /*00c8*/ 	.byte	0x03, 0x50
        /*00ca*/ 	.short	0x0000


	//----- nvinfo : EIATTR_MAXREG_COUNT
	.align		4
        /*00cc*/ 	.byte	0x03, 0x1b
        /*00ce*/ 	.short	0x00ff


	//----- nvinfo : EIATTR_MERCURY_ISA_VERSION
	.align		4
        /*00d0*/ 	.byte	0x03, 0x5f
        /*00d2*/ 	.short	0x0101


	//----- nvinfo : EIATTR_VRC_CTA_INIT_COUNT
	.align		4
        /*00d4*/ 	.byte	0x02, 0x4a
	.zero		1
	.zero		1


	//----- nvinfo : EIATTR_EXIT_INSTR_OFFSETS
	.align		4
        /*00d8*/ 	.byte	0x04, 0x1c
        /*00da*/ 	.short	(.L_93 - .L_92)


	//   ....[0]....
.L_92:
        /*00dc*/ 	.word	0x00000070


	//   ....[1]....
        /*00e0*/ 	.word	0x000000d0


	//   ....[2]....
        /*00e4*/ 	.word	0x00000130


	//   ....[3]....
        /*00e8*/ 	.word	0x00000d20


	//   ....[4]....
        /*00ec*/ 	.word	0x00000d90


	//   ....[5]....
        /*00f0*/ 	.word	0x00001170


	//----- nvinfo : EIATTR_CRS_STACK_SIZE
	.align		4
.L_93:
        /*00f4*/ 	.byte	0x04, 0x1e
        /*00f6*/ 	.short	(.L_95 - .L_94)
.L_94:
        /*00f8*/ 	.word	0x00000000


	//----- nvinfo : EIATTR_CBANK_PARAM_SIZE
	.align		4
.L_95:
        /*00fc*/ 	.byte	0x03, 0x19
        /*00fe*/ 	.short	0x0060


	//----- nvinfo : EIATTR_PARAM_CBANK
	.align		4
        /*0100*/ 	.byte	0x04, 0x0a
        /*0102*/ 	.short	(.L_97 - .L_96)
	.align		4
.L_96:
        /*0104*/ 	.word	index@(.nv.constant0._Z26calculating_requestComputeiPiS_PjiS_S_S_PbS_S_S0_)
        /*0108*/ 	.short	0x0380
        /*010a*/ 	.short	0x0060


	//----- nvinfo : EIATTR_SW_WAR
	.align		4
.L_97:
        /*010c*/ 	.byte	0x04, 0x36
        /*010e*/ 	.short	(.L_99 - .L_98)
.L_98:
        /*0110*/ 	.word	0x00000008
.L_99:


//--------------------- .nv.info._Z14requestSortingPiS_Pji --------------------------
	.section	.nv.info._Z14requestSortingPiS_Pji,"",@"SHT_CUDA_INFO"
	.sectionflags	@""
	.align	4


	//----- nvinfo : EIATTR_CUDA_API_VERSION
	.align		4
        /*0000*/ 	.byte	0x04, 0x37
        /*0002*/ 	.short	(.L_101 - .L_100)
.L_100:
        /*0004*/ 	.word	0x00000082


	//----- nvinfo : EIATTR_KPARAM_INFO
	.align		4
.L_101:
        /*0008*/ 	.byte	0x04, 0x17
        /*000a*/ 	.short	(.L_103 - .L_102)
.L_102:
        /*000c*/ 	.word	0x00000000
        /*0010*/ 	.short	0x0003
        /*0012*/ 	.short	0x0018
        /*0014*/ 	.byte	0x00, 0xf0, 0x11, 0x00


	//----- nvinfo : EIATTR_KPARAM_INFO
	.align		4
.L_103:
        /*0018*/ 	.byte	0x04, 0x17
        /*001a*/ 	.short	(.L_105 - .L_104)
.L_104:
        /*001c*/ 	.word	0x00000000
        /*0020*/ 	.short	0x0002
        /*0022*/ 	.short	0x0010
        /*0024*/ 	.byte	0x00, 0xf5, 0x21, 0x00


	//----- nvinfo : EIATTR_KPARAM_INFO
	.align		4
.L_105:
        /*0028*/ 	.byte	0x04, 0x17
        /*002a*/ 	.short	(.L_107 - .L_106)
.L_106:
        /*002c*/ 	.word	0x00000000
        /*0030*/ 	.short	0x0001
        /*0032*/ 	.short	0x0008
        /*0034*/ 	.byte	0x00, 0xf5, 0x21, 0x00


	//----- nvinfo : EIATTR_KPARAM_INFO
	.align		4
.L_107:
        /*0038*/ 	.byte	0x04, 0x17
        /*003a*/ 	.short	(.L_109 - .L_108)
.L_108:
        /*003c*/ 	.word	0x00000000
        /*0040*/ 	.short	0x0000
        /*0042*/ 	.short	0x0000
        /*0044*/ 	.byte	0x00, 0xf5, 0x21, 0x00


	//----- nvinfo : EIATTR_SPARSE_MMA_MASK
	.align		4
.L_109:
        /*0048*/ 	.byte	0x03, 0x50
        /*004a*/ 	.short	0x0000


	//----- nvinfo : EIATTR_MAXREG_COUNT
	.align		4
        /*004c*/ 	.byte	0x03, 0x1b
        /*004e*/ 	.short	0x00ff


	//----- nvinfo : EIATTR_MERCURY_ISA_VERSION
	.align		4
        /*0050*/ 	.byte	0x03, 0x5f
        /*0052*/ 	.short	0x0101


	//----- nvinfo : EIATTR_VRC_CTA_INIT_COUNT
	.align		4
        /*0054*/ 	.byte	0x02, 0x4a
	.zero		1
	.zero		1


	//----- nvinfo : EIATTR_EXIT_INSTR_OFFSETS
	.align		4
        /*0058*/ 	.byte	0x04, 0x1c
        /*005a*/ 	.short	(.L_111 - .L_110)


	//   ....[0]....
.L_110:
        /*005c*/ 	.word	0x00000070


	//   ....[1]....
        /*0060*/ 	.word	0x00000120


	//   ....[2]....
        /*0064*/ 	.word	0x00000280


	//   ....[3]....
        /*0068*/ 	.word	0x000002b0


	//   ....[4]....
        /*006c*/ 	.word	0x00000320


	//   ....[5]....
        /*0070*/ 	.word	0x000004e0


	//----- nvinfo : EIATTR_CRS_STACK_SIZE
	.align		4
.L_111:
        /*0074*/ 	.byte	0x04, 0x1e
        /*0076*/ 	.short	(.L_113 - .L_112)
.L_112:
        /*0078*/ 	.word	0x00000000


	//----- nvinfo : EIATTR_CBANK_PARAM_SIZE
	.align		4
.L_113:
        /*007c*/ 	.byte	0x03, 0x19
        /*007e*/ 	.short	0x001c


	//----- nvinfo : EIATTR_PARAM_CBANK
	.align		4
        /*0080*/ 	.byte	0x04, 0x0a
        /*0082*/ 	.short	(.L_115 - .L_114)
	.align		4
.L_114:
        /*0084*/ 	.word	index@(.nv.constant0._Z14requestSortingPiS_Pji)
        /*0088*/ 	.short	0x0380
        /*008a*/ 	.short	0x001c


	//----- nvinfo : EIATTR_SW_WAR
	.align		4
.L_115:
        /*008c*/ 	.byte	0x04, 0x36
        /*008e*/ 	.short	(.L_117 - .L_116)
.L_116:
        /*0090*/ 	.word	0x00000008
.L_117:


//--------------------- .nv.info._Z22calculating_newRequestiPiPjS_S_S_S_iS_ --------------------------
	.section	.nv.info._Z22calculating_newRequestiPiPjS_S_S_S_iS_,"",@"SHT_CUDA_INFO"
	.sectionflags	@""
	.align	4


	//----- nvinfo : EIATTR_CUDA_API_VERSION
	.align		4
        /*0000*/ 	.byte	0x04, 0x37
        /*0002*/ 	.short	(.L_119 - .L_118)
.L_118:
        /*0004*/ 	.word	0x00000082


	//----- nvinfo : EIATTR_KPARAM_INFO
	.align		4
.L_119:
        /*0008*/ 	.byte	0x04, 0x17
        /*000a*/ 	.short	(.L_121 - .L_120)
.L_120:
        /*000c*/ 	.word	0x00000000
        /*0010*/ 	.short	0x0008
        /*0012*/ 	.short	0x0040
        /*0014*/ 	.byte	0x00, 0xf5, 0x21, 0x00


	//----- nvinfo : EIATTR_KPARAM_INFO
	.align		4
.L_121:
        /*0018*/ 	.byte	0x04, 0x17
        /*001a*/ 	.short	(.L_123 - .L_122)
.L_122:
        /*001c*/ 	.word	0x00000000
        /*0020*/ 	.short	0x0007
        /*0022*/ 	.short	0x0038
        /*0024*/ 	.byte	0x00, 0xf0, 0x11, 0x00


	//----- nvinfo : EIATTR_KPARAM_INFO
	.align		4
.L_123:
        /*0028*/ 	.byte	0x04, 0x17
        /*002a*/ 	.short	(.L_125 - .L_124)
.L_124:
        /*002c*/ 	.word	0x00000000
        /*0030*/ 	.short	0x0006
        /*0032*/ 	.short	0x0030
        /*0034*/ 	.byte	0x00, 0xf5, 0x21, 0x00


	//----- nvinfo : EIATTR_KPARAM_INFO
	.align		4
.L_125:
        /*0038*/ 	.byte	0x04, 0x17
        /*003a*/ 	.short	(.L_127 - .L_126)
.L_126:
        /*003c*/ 	.word	0x00000000
        /*0040*/ 	.short	0x0005
        /*0042*/ 	.short	0x0028
        /*0044*/ 	.byte	0x00, 0xf5, 0x21, 0x00


	//----- nvinfo : EIATTR_KPARAM_INFO
	.align		4
.L_127:
        /*0048*/ 	.byte	0x04, 0x17
        /*004a*/ 	.short	(.L_129 - .L_128)
.L_128:
        /*004c*/ 	.word	0x00000000
        /*0050*/ 	.short	0x0004
        /*0052*/ 	.short	0x0020
        /*0054*/ 	.byte	0x00, 0xf5, 0x21, 0x00


	//----- nvinfo : EIATTR_KPARAM_INFO
	.align		4
.L_129:
        /*0058*/ 	.byte	0x04, 0x17
        /*005a*/ 	.short	(.L_131 - .L_130)
.L_130:
        /*005c*/ 	.word	0x00000000
        /*0060*/ 	.short	0x0003
        /*0062*/ 	.short	0x0018
        /*0064*/ 	.byte	0x00, 0xf5, 0x21, 0x00


	//----- nvinfo : EIATTR_KPARAM_INFO
	.align		4
.L_131:
        /*0068*/ 	.byte	0x04, 0x17
        /*006a*/ 	.short	(.L_133 - .L_132)
.L_132:
        /*006c*/ 	.word	0x00000000
        /*0070*/ 	.short	0x0002
        /*0072*/ 	.short	0x0010
        /*0074*/ 	.byte	0x00, 0xf5, 0x21, 0x00


	//----- nvinfo : EIATTR_KPARAM_INFO
	.align		4
.L_133:
        /*0078*/ 	.byte	0x04, 0x17
        /*007a*/ 	.short	(.L_135 - .L_134)
.L_134:
        /*007c*/ 	.word	0x00000000
        /*0080*/ 	.short	0x0001
        /*0082*/ 	.short	0x0008
        /*0084*/ 	.byte	0x00, 0xf5, 0x21, 0x00


	//----- nvinfo : EIATTR_KPARAM_INFO
	.align		4
.L_135:
        /*0088*/ 	.byte	0x04, 0x17
        /*008a*/ 	.short	(.L_137 - .L_136)
.L_136:
        /*008c*/ 	.word	0x00000000
        /*0090*/ 	.short	0x0000
        /*0092*/ 	.short	0x0000
        /*0094*/ 	.byte	0x00, 0xf0, 0x11, 0x00


	//----- nvinfo : EIATTR_SPARSE_MMA_MASK
	.align		4
.L_137:
        /*0098*/ 	.byte	0x03, 0x50
        /*009a*/ 	.short	0x0000


	//----- nvinfo : EIATTR_MAXREG_COUNT
	.align		4
        /*009c*/ 	.byte	0x03, 0x1b
        /*009e*/ 	.short	0x00ff


	//----- nvinfo : EIATTR_MERCURY_ISA_VERSION
	.align		4
        /*00a0*/ 	.byte	0x03, 0x5f
        /*00a2*/ 	.short	0x0101


	//----- nvinfo : EIATTR_VRC_CTA_INIT_COUNT
	.align		4
        /*00a4*/ 	.byte	0x02, 0x4a
	.zero		1
	.zero		1


	//----- nvinfo : EIATTR_EXIT_INSTR_OFFSETS
	.align		4
        /*00a8*/ 	.byte	0x04, 0x1c
        /*00aa*/ 	.short	(.L_139 - .L_138)


	//   ....[0]....
.L_138:
        /*00ac*/ 	.word	0x00000070


	//   ....[1]....
        /*00b0*/ 	.word	0x00000170


	//   ....[2]....
        /*00b4*/ 	.word	0x00000220


	//   ....[3]....
        /*00b8*/ 	.word	0x000002e0


	//----- nvinfo : EIATTR_CRS_STACK_SIZE
	.align		4
.L_139:
        /*00bc*/ 	.byte	0x04, 0x1e
        /*00be*/ 	.short	(.L_141 - .L_140)
.L_140:
        /*00c0*/ 	.word	0x00000000


	//----- nvinfo : EIATTR_CBANK_PARAM_SIZE
	.align		4
.L_141:
        /*00c4*/ 	.byte	0x03, 0x19
        /*00c6*/ 	.short	0x0048


	//----- nvinfo : EIATTR_PARAM_CBANK
	.align		4
        /*00c8*/ 	.byte	0x04, 0x0a
        /*00ca*/ 	.short	(.L_143 - .L_142)
	.align		4
.L_142:
        /*00cc*/ 	.word	index@(.nv.constant0._Z22calculating_newRequestiPiPjS_S_S_S_iS_)
        /*00d0*/ 	.short	0x0380
        /*00d2*/ 	.short	0x0048


	//----- nvinfo : EIATTR_SW_WAR
	.align		4
.L_143:
        /*00d4*/ 	.byte	0x04, 0x36
        /*00d6*/ 	.short	(.L_145 - .L_144)
.L_144:
        /*00d8*/ 	.word	0x00000008
.L_145:


//--------------------- .nv.callgraph             --------------------------
	.section	.nv.callgraph,"",@"SHT_CUDA_CALLGRAPH"
	.align	4
	.sectionentsize	8
	.align		4
        /*0000*/ 	.word	0x00000000
	.align		4
        /*0004*/ 	.word	0xffffffff
	.align		4
        /*0008*/ 	.word	0x00000000
	.align		4
        /*000c*/ 	.word	0xfffffffe
	.align		4
        /*0010*/ 	.word	0x00000000
	.align		4
        /*0014*/ 	.word	0xfffffffd
	.align		4
        /*0018*/ 	.word	0x00000000
	.align		4
        /*001c*/ 	.word	0xfffffffc


//--------------------- .text._Z11countGrantsPbiPi --------------------------
	.section	.text._Z11countGrantsPbiPi,"ax",@progbits
	.align	128
        .global         _Z11countGrantsPbiPi
        .type           _Z11countGrantsPbiPi,@function
        .size           _Z11countGrantsPbiPi,(.L_x_33 - _Z11countGrantsPbiPi)
        .other          _Z11countGrantsPbiPi,@"STO_CUDA_ENTRY STV_DEFAULT"
_Z11countGrantsPbiPi:
.text._Z11countGrantsPbiPi:
[----:B------:R-:W-:Y:S01]  /*0000*/  LDC R1, c[0x0][0x37c] ;  /* 0x0000df00ff017b82 */ /* 0x000fe20000000800 */
[----:B------:R-:W0:Y:S07]  /*0010*/  S2R R0, SR_TID.X ;  /* 0x0000000000007919 */ /* 0x000e2e0000002100 */
[----:B------:R-:W0:Y:S01]  /*0020*/  S2UR UR4, SR_CTAID.X ;  /* 0x00000000000479c3 */ /* 0x000e220000002500 */
[----:B------:R-:W1:Y:S07]  /*0030*/  LDCU UR5, c[0x0][0x388] ;  /* 0x00007100ff0577ac */ /* 0x000e6e0008000800 */
[----:B------:R-:W0:Y:S02]  /*0040*/  LDC R3, c[0x0][0x360] ;  /* 0x0000d800ff037b82 */ /* 0x000e240000000800 */
[----:B0-----:R-:W-:-:S05]  /*0050*/  IMAD R0, R3, UR4, R0 ;  /* 0x0000000403007c24 */ /* 0x001fca000f8e0200 */
[----:B-1----:R-:W-:-:S13]  /*0060*/  ISETP.GE.AND P0, PT, R0, UR5, PT ;  /* 0x0000000500007c0c */ /* 0x002fda000bf06270 */
[----:B------:R-:W-:Y:S05]  /*0070*/  @P0 EXIT ;  /* 0x000000000000094d */ /* 0x000fea0003800000 */
[----:B------:R-:W0:Y:S01]  /*0080*/  LDCU.64 UR6, c[0x0][0x380] ;  /* 0x00007000ff0677ac */ /* 0x000e220008000a00 */
[----:B------:R-:W1:Y:S01]  /*0090*/  LDCU.64 UR4, c[0x0][0x358] ;  /* 0x00006b00ff0477ac */ /* 0x000e620008000a00 */
[----:B0-----:R-:W-:-:S04]  /*00a0*/  IADD3 R2, P0, PT, R0, UR6, RZ ;  /* 0x0000000600027c10 */ /* 0x001fc8000ff1e0ff */
[----:B------:R-:W-:-:S05]  /*00b0*/  LEA.HI.X.SX32 R3, R0, UR7, 0x1, P0 ;  /* 0x0000000700037c11 */ /* 0x000fca00080f0eff */
[----:B-1----:R-:W2:Y:S02]  /*00c0*/  LDG.E.U8 R2, desc[UR4][R2.64] ;  /* 0x0000000402027981 */ /* 0x002ea4000c1e1100 */
[----:B--2---:R-:W-:-:S13]  /*00d0*/  ISETP.NE.AND P0, PT, R2, RZ, PT ;  /* 0x000000ff0200720c */ /* 0x004fda0003f05270 */
[----:B------:R-:W-:Y:S05]  /*00e0*/  @!P0 EXIT ;  /* 0x000000000000894d */ /* 0x000fea0003800000 */
[----:B------:R-:W0:Y:S01]  /*00f0*/  S2R R0, SR_LANEID ;  /* 0x0000000000007919 */ /* 0x000e220000000000 */
[----:B------:R-:W1:Y:S01]  /*0100*/  LDC.64 R2, c[0x0][0x390] ;  /* 0x0000e400ff027b82 */ /* 0x000e620000000a00 */
[----:B------:R-:W-:Y:S02]  /*0110*/  VOTEU.ANY UR6, UPT, PT ;  /* 0x0000000000067886 */ /* 0x000fe400038e0100 */
[----:B------:R-:W-:Y:S02]  /*0120*/  UFLO.U32 UR7, UR6 ;  /* 0x00000006000772bd */ /* 0x000fe400080e0000 */
[----:B------:R-:W1:Y:S04]  /*0130*/  POPC R5, UR6 ;  /* 0x0000000600057d09 */ /* 0x000e680008000000 */
[----:B0-----:R-:W-:-:S13]  /*0140*/  ISETP.EQ.U32.AND P0, PT, R0, UR7, PT ;  /* 0x0000000700007c0c */ /* 0x001fda000bf02070 */
[----:B-1----:R-:W-:Y:S01]  /*0150*/  @P0 REDG.E.ADD.STRONG.GPU desc[UR4][R2.64], R5 ;  /* 0x000000050200098e */ /* 0x002fe2000c12e104 */
[----:B------:R-:W-:Y:S05]  /*0160*/  EXIT ;  /* 0x000000000000794d */ /* 0x000fea0003800000 */
.L_x_0:
[----:B------:R-:W-:-:S00]  /*0170*/  BRA `(.L_x_0) ;  /* 0xfffffffc00fc7947 */ /* 0x000fc0000383ffff */
[----:B------:R-:W-:-:S00]  /*0180*/  NOP ;  /* 0x0000000000007918 */ /* 0x000fc00000000000 */
[----:B------:R-:W-:-:S00]  /*0190*/  NOP ;  /* 0x0000000000007918 */ /* 0x000fc00000000000 */
[----:B------:R-:W-:-:S00]  /*01a0*/  NOP ;  /* 0x0000000000007918 */ /* 0x000fc00000000000 */
[----:B------:R-:W-:-:S00]  /*01b0*/  NOP ;  /* 0x0000000000007918 */ /* 0x000fc00000000000 */
[----:B------:R-:W-:-:S00]  /*01c0*/  NOP ;  /* 0x0000000000007918 */ /* 0x000fc00000000000 */
[----:B------:R-:W-:-:S00]  /*01d0*/  NOP ;  /* 0x0000000000007918 */ /* 0x000fc00000000000 */
[----:B------:R-:W-:-:S00]  /*01e0*/  NOP ;  /* 0x0000000000007918 */ /* 0x000fc00000000000 */
[----:B------:R-:W-:-:S00]  /*01f0*/  NOP ;  /* 0x0000000000007918 */ /* 0x000fc00000000000 */
.L_x_33:


//--------------------- .text._Z19calculating_RequestPiS_S_PjiS_ --------------------------
	.section	.text._Z19calculating_RequestPiS_S_PjiS_,"ax",@progbits
	.align	128
        .global         _Z19calculating_RequestPiS_S_PjiS_
        .type           _Z19calculating_RequestPiS_S_PjiS_,@function
        .size           _Z19calculating_RequestPiS_S_PjiS_,(.L_x_34 - _Z19calculating_RequestPiS_S_PjiS_)
        .other          _Z19calculating_RequestPiS_S_PjiS_,@"STO_CUDA_ENTRY STV_DEFAULT"
_Z19calculating_RequestPiS_S_PjiS_:
.text._Z19calculating_RequestPiS_S_PjiS_:
        /* <DEDUP_REMOVED lines=8> */
[----:B------:R-:W0:Y:S01]  /*0080*/  LDC.64 R2, c[0x0][0x388] ;  /* 0x0000e200ff027b82 */ /* 0x000e220000000a00 */
[----:B------:R-:W1:Y:S07]  /*0090*/  LDCU.64 UR4, c[0x0][0x358] ;  /* 0x00006b00ff0477ac */ /* 0x000e6e0008000a00 */
[----:B------:R-:W2:Y:S08]  /*00a0*/  LDC.64 R6, c[0x0][0x390] ;  /* 0x0000e400ff067b82 */ /* 0x000eb00000000a00 */
[----:B------:R-:W3:Y:S01]  /*00b0*/  LDC.64 R4, c[0x0][0x3a8] ;  /* 0x0000ea00ff047b82 */ /* 0x000ee20000000a00 */
[----:B0-----:R-:W-:-:S06]  /*00c0*/  IMAD.WIDE R2, R9, 0x4, R2 ;  /* 0x0000000409027825 */ /* 0x001fcc00078e0202 */
[----:B-1----:R-:W3:Y:S01]  /*00d0*/  LDG.E R3, desc[UR4][R2.64] ;  /* 0x0000000402037981 */ /* 0x002ee2000c1e1900 */
[----:B--2---:R-:W-:Y:S02]  /*00e0*/  IMAD.WIDE R6, R9, 0x4, R6 ;  /* 0x0000000409067825 */ /* 0x004fe400078e0206 */
[----:B------:R-:W0:Y:S04]  /*00f0*/  LDC.64 R8, c[0x0][0x398] ;  /* 0x0000e600ff087b82 */ /* 0x000e280000000a00 */
[----:B------:R-:W2:Y:S01]  /*0100*/  LDG.E R7, desc[UR4][R6.64] ;  /* 0x0000000406077981 */ /* 0x000ea2000c1e1900 */
[----:B---3--:R-:W-:-:S06]  /*0110*/  IMAD.WIDE R4, R3, 0x4, R4 ;  /* 0x0000000403047825 */ /* 0x008fcc00078e0204 */
[----:B------:R-:W2:Y:S01]  /*0120*/  LDG.E R4, desc[UR4][R4.64] ;  /* 0x0000000404047981 */ /* 0x000ea2000c1e1900 */
[----:B------:R-:W-:Y:S01]  /*0130*/  HFMA2 R13, -RZ, RZ, 2.682209014892578125e-06, -6.75 ;  /* 0x002dc6c0ff0d7431 */ /* 0x000fe200000001ff */
[----:B--2---:R-:W-:-:S05]  /*0140*/  IADD3 R11, PT, PT, R4, R7, RZ ;  /* 0x00000007040b7210 */ /* 0x004fca0007ffe0ff */
[----:B0-----:R-:W-:-:S05]  /*0150*/  IMAD.WIDE R8, R11, 0x4, R8 ;  /* 0x000000040b087825 */ /* 0x001fca00078e0208 */
[----:B------:R-:W-:Y:S01]  /*0160*/  REDG.E.INC.STRONG.GPU desc[UR4][R8.64], R13 ;  /* 0x0000000d0800798e */ /* 0x000fe2000d92e104 */
[----:B------:R-:W-:Y:S05]  /*0170*/  EXIT ;  /* 0x000000000000794d */ /* 0x000fea0003800000 */
.L_x_1:
        /* <DEDUP_REMOVED lines=16> */
.L_x_34:


//--------------------- .text._Z26calculating_requestComputeiPiS_PjiS_S_S_PbS_S_S0_ --------------------------
	.section	.text._Z26calculating_requestComputeiPiS_PjiS_S_S_PbS_S_S0_,"ax",@progbits
	.align	128
        .global         _Z26calculating_requestComputeiPiS_PjiS_S_S_PbS_S_S0_
        .type           _Z26calculating_requestComputeiPiS_PjiS_S_S_PbS_S_S0_,@function
        .size           _Z26calculating_requestComputeiPiS_PjiS_S_S_PbS_S_S0_,(.L_x_35 - _Z26calculating_requestComputeiPiS_PjiS_S_S_PbS_S_S0_)
        .other          _Z26calculating_requestComputeiPiS_PjiS_S_S_PbS_S_S0_,@"STO_CUDA_ENTRY STV_DEFAULT"
_Z26calculating_requestComputeiPiS_PjiS_S_S_PbS_S_S0_:
.text._Z26calculating_requestComputeiPiS_PjiS_S_S_PbS_S_S0_:
        /* <DEDUP_REMOVED lines=9> */
[----:B------:R-:W1:Y:S01]  /*0090*/  LDCU.64 UR6, c[0x0][0x358] ;  /* 0x00006b00ff0677ac */ /* 0x000e620008000a00 */
[----:B0-----:R-:W-:-:S06]  /*00a0*/  IMAD.WIDE R2, R0, 0x4, R2 ;  /* 0x0000000400027825 */ /* 0x001fcc00078e0202 */
[----:B-1----:R-:W2:Y:S02]  /*00b0*/  LDG.E R2, desc[UR6][R2.64] ;  /* 0x0000000602027981 */ /* 0x002ea4000c1e1900 */
[----:B--2---:R-:W-:-:S13]  /*00c0*/  ISETP.NE.AND P0, PT, R2, RZ, PT ;  /* 0x000000ff0200720c */ /* 0x004fda0003f05270 */
[----:B------:R-:W-:Y:S05]  /*00d0*/  @!P0 EXIT ;  /* 0x000000000000894d */ /* 0x000fea0003800000 */
[----:B------:R-:W-:-:S13]  /*00e0*/  ISETP.NE.AND P0, PT, R0, RZ, PT ;  /* 0x000000ff0000720c */ /* 0x000fda0003f05270 */
[----:B------:R-:W-:Y:S05]  /*00f0*/  @P0 BRA `(.L_x_2) ;  /* 0x0000000c00100947 */ /* 0x000fea0003800000 */
[----:B------:R-:W0:Y:S02]  /*0100*/  LDC.64 R2, c[0x0][0x390] ;  /* 0x0000e400ff027b82 */ /* 0x000e240000000a00 */
[----:B0-----:R-:W2:Y:S02]  /*0110*/  LDG.E R0, desc[UR6][R2.64] ;  /* 0x0000000602007981 */ /* 0x001ea4000c1e1900 */
[----:B--2---:R-:W-:-:S13]  /*0120*/  ISETP.GE.AND P0, PT, R0, 0x1, PT ;  /* 0x000000010000780c */ /* 0x004fda0003f06270 */
[----:B------:R-:W-:Y:S05]  /*0130*/  @!P0 EXIT ;  /* 0x000000000000894d */ /* 0x000fea0003800000 */
[----:B------:R-:W0:Y:S01]  /*0140*/  LDC.64 R2, c[0x0][0x3a8] ;  /* 0x0000ea00ff027b82 */ /* 0x000e220000000a00 */
[----:B------:R-:W1:Y:S01]  /*0150*/  LDCU.64 UR4, c[0x0][0x3c8] ;  /* 0x00007900ff0477ac */ /* 0x000e620008000a00 */
[----:B0-----:R0:W5:Y:S01]  /*0160*/  LDG.E R6, desc[UR6][R2.64] ;  /* 0x0000000602067981 */ /* 0x001162000c1e1900 */
[----:B-1----:R-:W-:Y:S01]  /*0170*/  UIADD3 UR4, UP0, UPT, UR4, 0x20, URZ ;  /* 0x0000002004047890 */ /* 0x002fe2000ff1e0ff */
[----:B------:R-:W-:-:S03]  /*0180*/  IMAD.MOV.U32 R7, RZ, RZ, RZ ;  /* 0x000000ffff077224 */ /* 0x000fc600078e00ff */
[----:B------:R-:W-:-:S12]  /*0190*/  UIADD3.X UR5, UPT, UPT, URZ, UR5, URZ, UP0, !UPT ;  /* 0x00000005ff057290 */ /* 0x000fd800087fe4ff */
.L_x_11:
[----:B-1234-:R-:W1:Y:S08]  /*01a0*/  LDC.64 R4, c[0x0][0x388] ;  /* 0x0000e200ff047b82 */ /* 0x01ee700000000a00 */
[----:B0-----:R-:W0:Y:S08]  /*01b0*/  LDC.64 R2, c[0x0][0x3b8] ;  /* 0x0000ee00ff027b82 */ /* 0x001e300000000a00 */
[----:B------:R-:W2:Y:S01]  /*01c0*/  LDC.64 R10, c[0x0][0x3b0] ;  /* 0x0000ec00ff0a7b82 */ /* 0x000ea20000000a00 */
[----:B-1----:R-:W-:-:S05]  /*01d0*/  IMAD.WIDE.U32 R4, R7, 0x4, R4 ;  /* 0x0000000407047825 */ /* 0x002fca00078e0004 */
[----:B------:R-:W0:Y:S02]  /*01e0*/  LDG.E R9, desc[UR6][R4.64] ;  /* 0x0000000604097981 */ /* 0x000e24000c1e1900 */
[----:B0-----:R-:W-:-:S05]  /*01f0*/  IMAD.WIDE R2, R9, 0x4, R2 ;  /* 0x0000000409027825 */ /* 0x001fca00078e0202 */
[----:B------:R-:W3:Y:S01]  /*0200*/  LDG.E R8, desc[UR6][R2.64] ;  /* 0x0000000602087981 */ /* 0x000ee2000c1e1900 */
[----:B--2---:R-:W-:Y:S01]  /*0210*/  IMAD.WIDE R10, R9, 0x4, R10 ;  /* 0x00000004090a7825 */ /* 0x004fe200078e020a */
[----:B---3--:R-:W-:-:S13]  /*0220*/  ISETP.GE.AND P0, PT, R8, 0x1, PT ;  /* 0x000000010800780c */ /* 0x008fda0003f06270 */
[----:B------:R-:W-:Y:S05]  /*0230*/  @!P0 BRA `(.L_x_3) ;  /* 0x00000008007c8947 */ /* 0x000fea0003800000 */
[----:B------:R-:W2:Y:S01]  /*0240*/  LDG.E R13, desc[UR6][R10.64] ;  /* 0x000000060a0d7981 */ /* 0x000ea2000c1e1900 */
[----:B------:R-:W0:Y:S01]  /*0250*/  LDC.64 R2, c[0x0][0x3c8] ;  /* 0x0000f200ff027b82 */ /* 0x000e220000000a00 */
[----:B--2---:R-:W-:Y:S01]  /*0260*/  IMAD.IADD R8, R13, 0x1, R8 ;  /* 0x000000010d087824 */ /* 0x004fe200078e0208 */
[----:B0-----:R-:W-:-:S07]  /*0270*/  MOV R9, R13 ;  /* 0x0000000d00097202 */ /* 0x001fce0000000f00 */
.L_x_5:
[----:B------:R-:W-:-:S06]  /*0280*/  IMAD.WIDE R10, R13, 0x4, R2 ;  /* 0x000000040d0a7825 */ /* 0x000fcc00078e0202 */
[----:B------:R-:W2:Y:S02]  /*0290*/  LDG.E R11, desc[UR6][R10.64] ;  /* 0x000000060a0b7981 */ /* 0x000ea4000c1e1900 */
[----:B--2--5:R-:W-:-:S13]  /*02a0*/  ISETP.GE.AND P0, PT, R11, R6, PT ;  /* 0x000000060b00720c */ /* 0x024fda0003f06270 */
[----:B------:R-:W-:Y:S05]  /*02b0*/  @P0 BRA `(.L_x_4) ;  /* 0x0000000800480947 */ /* 0x000fea0003800000 */
[----:B------:R-:W-:-:S05]  /*02c0*/  VIADD R13, R13, 0x1 ;  /* 0x000000010d0d7836 */ /* 0x000fca0000000000 */
[----:B------:R-:W-:-:S13]  /*02d0*/  ISETP.GE.AND P0, PT, R13, R8, PT ;  /* 0x000000080d00720c */ /* 0x000fda0003f06270 */
[----:B------:R-:W-:Y:S05]  /*02e0*/  @!P0 BRA `(.L_x_5) ;  /* 0xfffffffc00e48947 */ /* 0x000fea000383ffff */
[----:B------:R-:W0:Y:S01]  /*02f0*/  LDCU.64 UR8, c[0x0][0x3c0] ;  /* 0x00007800ff0877ac */ /* 0x000e220008000a00 */
[----:B------:R-:W-:Y:S01]  /*0300*/  IMAD.MOV.U32 R15, RZ, RZ, 0x1 ;  /* 0x00000001ff0f7424 */ /* 0x000fe200078e00ff */
[----:B------:R-:W1:Y:S01]  /*0310*/  LDC.64 R12, c[0x0][0x3d0] ;  /* 0x0000f400ff0c7b82 */ /* 0x000e620000000a00 */
[----:B0-----:R-:W-:-:S04]  /*0320*/  IADD3 R10, P0, PT, R7, UR8, RZ ;  /* 0x00000008070a7c10 */ /* 0x001fc8000ff1e0ff */
[----:B------:R-:W-:-:S05]  /*0330*/  IADD3.X R11, PT, PT, RZ, UR9, RZ, P0, !PT ;  /* 0x00000009ff0b7c10 */ /* 0x000fca00087fe4ff */
[----:B------:R0:W-:Y:S04]  /*0340*/  STG.E.U8 desc[UR6][R10.64], R15 ;  /* 0x0000000f0a007986 */ /* 0x0001e8000c101106 */
[----:B------:R-:W1:Y:S01]  /*0350*/  LDG.E R5, desc[UR6][R4.64] ;  /* 0x0000000604057981 */ /* 0x000e62000c1e1900 */
[----:B------:R-:W-:Y:S01]  /*0360*/  VIADDMNMX R16, R9, 0x1, R8, !PT ;  /* 0x0000000109107846 */ /* 0x000fe20007800108 */
[----:B0-----:R-:W0:Y:S01]  /*0370*/  LDC.64 R14, c[0x0][0x3d8] ;  /* 0x0000f600ff0e7b82 */ /* 0x001e220000000a00 */
[----:B-1----:R-:W-:-:S06]  /*0380*/  IMAD.WIDE R12, R5, 0x4, R12 ;  /* 0x00000004050c7825 */ /* 0x002fcc00078e020c */
[----:B------:R-:W0:Y:S01]  /*0390*/  LDG.E R13, desc[UR6][R12.64] ;  /* 0x000000060c0d7981 */ /* 0x000e22000c1e1900 */
[----:B------:R-:W-:Y:S01]  /*03a0*/  IMAD.IADD R8, R16, 0x1, -R9 ;  /* 0x0000000110087824 */ /* 0x000fe200078e0a09 */
[----:B------:R-:W-:Y:S01]  /*03b0*/  IADD3 R16, PT, PT, R9, -R16, RZ ;  /* 0x8000001009107210 */ /* 0x000fe20007ffe0ff */
[----:B------:R-:W-:-:S03]  /*03c0*/  IMAD.MOV.U32 R17, RZ, RZ, 0x2dc6c0 ;  /* 0x002dc6c0ff117424 */ /* 0x000fc600078e00ff */
[----:B------:R-:W-:Y:S02]  /*03d0*/  ISETP.GT.U32.AND P1, PT, R16, -0x10, PT ;  /* 0xfffffff01000780c */ /* 0x000fe40003f24070 */
[----:B------:R-:W-:-:S04]  /*03e0*/  LOP3.LUT R10, R8, 0xf, RZ, 0xc0, !PT ;  /* 0x0000000f080a7812 */ /* 0x000fc800078ec0ff */
[----:B------:R-:W-:Y:S01]  /*03f0*/  ISETP.NE.AND P0, PT, R10, RZ, PT ;  /* 0x000000ff0a00720c */ /* 0x000fe20003f05270 */
[----:B0-----:R-:W-:-:S05]  /*0400*/  IMAD.WIDE R14, R13, 0x4, R14 ;  /* 0x000000040d0e7825 */ /* 0x001fca00078e020e */
[----:B------:R0:W-:Y:S01]  /*0410*/  REDG.E.INC.STRONG.GPU desc[UR6][R14.64], R17 ;  /* 0x000000110e00798e */ /* 0x0001e2000d92e106 */
[----:B------:R-:W-:Y:S06]  /*0420*/  @P1 BRA `(.L_x_6) ;  /* 0x0000000000e41947 */ /* 0x000fec0003800000 */
[----:B------:R-:W-:-:S05]  /*0430*/  LOP3.LUT R11, R8, 0xfffffff0, RZ, 0xc0, !PT ;  /* 0xfffffff0080b7812 */ /* 0x000fca00078ec0ff */
[----:B------:R-:W-:-:S07]  /*0440*/  IMAD.MOV R11, RZ, RZ, -R11 ;  /* 0x000000ffff0b7224 */ /* 0x000fce00078e0a0b */
.L_x_7:
[----:B-1----:R-:W-:Y:S01]  /*0450*/  MOV R5, UR5 ;  /* 0x0000000500057c02 */ /* 0x002fe20008000f00 */
[----:B------:R-:W-:-:S04]  /*0460*/  IMAD.U32 R4, RZ, RZ, UR4 ;  /* 0x00000004ff047e24 */ /* 0x000fc8000f8e00ff */
[----:B------:R-:W-:-:S05]  /*0470*/  IMAD.WIDE R4, R9, 0x4, R4 ;  /* 0x0000000409047825 */ /* 0x000fca00078e0204 */
[----:B------:R-:W2:Y:S04]  /*0480*/  LDG.E R20, desc[UR6][R4.64+-0x20] ;  /* 0xffffe00604147981 */ /* 0x000ea8000c1e1900 */
[----:B------:R-:W3:Y:S04]  /*0490*/  LDG.E R26, desc[UR6][R4.64+-0x1c] ;  /* 0xffffe406041a7981 */ /* 0x000ee8000c1e1900 */
[----:B------:R-:W4:Y:S04]  /*04a0*/  LDG.E R28, desc[UR6][R4.64+-0x18] ;  /* 0xffffe806041c7981 */ /* 0x000f28000c1e1900 */
[----:B------:R-:W5:Y:S04]  /*04b0*/  LDG.E R19, desc[UR6][R4.64+-0x14] ;  /* 0xffffec0604137981 */ /* 0x000f68000c1e1900 */
[----:B0-----:R-:W5:Y:S04]  /*04c0*/  LDG.E R17, desc[UR6][R4.64+-0xc] ;  /* 0xfffff40604117981 */ /* 0x001f68000c1e1900 */
[----:B------:R-:W5:Y:S04]  /*04d0*/  LDG.E R18, desc[UR6][R4.64+-0x10] ;  /* 0xfffff00604127981 */ /* 0x000f68000c1e1900 */
        /* <DEDUP_REMOVED lines=8> */
[----:B------:R-:W5:Y:S01]  /*0560*/  LDG.E R21, desc[UR6][R4.64+0x1c] ;  /* 0x00001c0604157981 */ /* 0x000f62000c1e1900 */
[----:B--2---:R-:W-:-:S03]  /*0570*/  VIADD R25, R20, 0x1 ;  /* 0x0000000114197836 */ /* 0x004fc60000000000 */
[----:B------:R-:W2:Y:S01]  /*0580*/  LDG.E R20, desc[UR6][R4.64+0x10] ;  /* 0x0000100604147981 */ /* 0x000ea2000c1e1900 */
[----:B---3--:R-:W-:Y:S01]  /*0590*/  VIADD R27, R26, 0x1 ;  /* 0x000000011a1b7836 */ /* 0x008fe20000000000 */
[----:B----4-:R-:W-:Y:S01]  /*05a0*/  IADD3 R29, PT, PT, R28, 0x1, RZ ;  /* 0x000000011c1d7810 */ /* 0x010fe20007ffe0ff */
[----:B-----5:R-:W-:Y:S01]  /*05b0*/  VIADD R19, R19, 0x1 ;  /* 0x0000000113137836 */ /* 0x020fe20000000000 */
[----:B------:R-:W-:Y:S01]  /*05c0*/  IADD3 R17, PT, PT, R17, 0x1, RZ ;  /* 0x0000000111117810 */ /* 0x000fe20007ffe0ff */
[----:B------:R0:W-:Y:S01]  /*05d0*/  STG.E desc[UR6][R4.64+-0x20], R25 ;  /* 0xffffe01904007986 */ /* 0x0001e2000c101906 */
[----:B------:R-:W-:-:S03]  /*05e0*/  VIADD R18, R18, 0x1 ;  /* 0x0000000112127836 */ /* 0x000fc60000000000 */
[----:B------:R1:W-:Y:S04]  /*05f0*/  STG.E desc[UR6][R4.64+-0x1c], R27 ;  /* 0xffffe41b04007986 */ /* 0x0003e8000c101906 */
[----:B------:R-:W-:Y:S01]  /*0600*/  STG.E desc[UR6][R4.64+-0x18], R29 ;  /* 0xffffe81d04007986 */ /* 0x000fe2000c101906 */
[----:B------:R-:W-:-:S03]  /*0610*/  VIADD R12, R12, 0x1 ;  /* 0x000000010c0c7836 */ /* 0x000fc60000000000 */
[----:B------:R-:W-:Y:S01]  /*0620*/  STG.E desc[UR6][R4.64+-0x14], R19 ;  /* 0xffffec1304007986 */ /* 0x000fe2000c101906 */
[----:B0-----:R-:W-:Y:S01]  /*0630*/  VIADD R25, R16, 0x1 ;  /* 0x0000000110197836 */ /* 0x001fe20000000000 */
[----:B------:R-:W-:Y:S02]  /*0640*/  IADD3 R15, PT, PT, R15, 0x1, RZ ;  /* 0x000000010f0f7810 */ /* 0x000fe40007ffe0ff */
[----:B------:R0:W-:Y:S01]  /*0650*/  STG.E desc[UR6][R4.64+-0xc], R17 ;  /* 0xfffff41104007986 */ /* 0x0001e2000c101906 */
[----:B-1----:R-:W-:Y:S02]  /*0660*/  VIADD R27, R14, 0x1 ;  /* 0x000000010e1b7836 */ /* 0x002fe40000000000 */
[----:B------:R-:W-:Y:S01]  /*0670*/  VIADD R13, R13, 0x1 ;  /* 0x000000010d0d7836 */ /* 0x000fe20000000000 */
[----:B0-----:R-:W-:Y:S02]  /*0680*/  IADD3 R17, PT, PT, R24, 0x1, RZ ;  /* 0x0000000118117810 */ /* 0x001fe40007ffe0ff */
[----:B------:R-:W-:Y:S01]  /*0690*/  IADD3 R23, PT, PT, R23, 0x1, RZ ;  /* 0x0000000117177810 */ /* 0x000fe20007ffe0ff */
[----:B------:R-:W-:Y:S01]  /*06a0*/  VIADD R29, R22, 0x1 ;  /* 0x00000001161d7836 */ /* 0x000fe20000000000 */
[----:B------:R-:W-:Y:S01]  /*06b0*/  IADD3 R21, PT, PT, R21, 0x1, RZ ;  /* 0x0000000115157810 */ /* 0x000fe20007ffe0ff */
[----:B------:R1:W-:Y:S01]  /*06c0*/  STG.E desc[UR6][R4.64+-0x10], R18 ;  /* 0xfffff01204007986 */ /* 0x0003e2000c101906 */
[----:B------:R-:W-:-:S03]  /*06d0*/  VIADD R11, R11, 0x10 ;  /* 0x000000100b0b7836 */ /* 0x000fc60000000000 */
[----:B------:R1:W-:Y:S04]  /*06e0*/  STG.E desc[UR6][R4.64+-0x8], R25 ;  /* 0xfffff81904007986 */ /* 0x0003e8000c101906 */
[----:B------:R1:W-:Y:S04]  /*06f0*/  STG.E desc[UR6][R4.64+-0x4], R12 ;  /* 0xfffffc0c04007986 */ /* 0x0003e8000c101906 */
[----:B------:R1:W-:Y:S04]  /*0700*/  STG.E desc[UR6][R4.64], R15 ;  /* 0x0000000f04007986 */ /* 0x0003e8000c101906 */
[----:B------:R1:W-:Y:S04]  /*0710*/  STG.E desc[UR6][R4.64+0x4], R27 ;  /* 0x0000041b04007986 */ /* 0x0003e8000c101906 */
[----:B------:R1:W-:Y:S04]  /*0720*/  STG.E desc[UR6][R4.64+0x8], R13 ;  /* 0x0000080d04007986 */ /* 0x0003e8000c101906 */
[----:B------:R1:W-:Y:S04]  /*0730*/  STG.E desc[UR6][R4.64+0xc], R17 ;  /* 0x00000c1104007986 */ /* 0x0003e8000c101906 */
[----:B------:R1:W-:Y:S04]  /*0740*/  STG.E desc[UR6][R4.64+0x14], R23 ;  /* 0x0000141704007986 */ /* 0x0003e8000c101906 */
[----:B------:R1:W-:Y:S04]  /*0750*/  STG.E desc[UR6][R4.64+0x18], R29 ;  /* 0x0000181d04007986 */ /* 0x0003e8000c101906 */
[----:B------:R1:W-:Y:S01]  /*0760*/  STG.E desc[UR6][R4.64+0x1c], R21 ;  /* 0x00001c1504007986 */ /* 0x0003e2000c101906 */
[----:B------:R-:W-:-:S02]  /*0770*/  ISETP.NE.AND P1, PT, R11, RZ, PT ;  /* 0x000000ff0b00720c */ /* 0x000fc40003f25270 */
[----:B------:R-:W-:Y:S01]  /*0780*/  IADD3 R9, PT, PT, R9, 0x10, RZ ;  /* 0x0000001009097810 */ /* 0x000fe20007ffe0ff */
[----:B--2---:R-:W-:-:S05]  /*0790*/  VIADD R19, R20, 0x1 ;  /* 0x0000000114137836 */ /* 0x004fca0000000000 */
[----:B------:R1:W-:Y:S05]  /*07a0*/  STG.E desc[UR6][R4.64+0x10], R19 ;  /* 0x0000101304007986 */ /* 0x0003ea000c101906 */
[----:B------:R-:W-:Y:S05]  /*07b0*/  @P1 BRA `(.L_x_7) ;  /* 0xfffffffc00241947 */ /* 0x000fea000383ffff */
.L_x_6:
[----:B------:R-:W-:Y:S05]  /*07c0*/  @!P0 BRA `(.L_x_8) ;  /* 0x00000004004c8947 */ /* 0x000fea0003800000 */
[----:B------:R-:W-:Y:S02]  /*07d0*/  ISETP.GE.U32.AND P0, PT, R10, 0x8, PT ;  /* 0x000000080a00780c */ /* 0x000fe40003f06070 */
[----:B------:R-:W-:-:S04]  /*07e0*/  LOP3.LUT R26, R8, 0x7, RZ, 0xc0, !PT ;  /* 0x00000007081a7812 */ /* 0x000fc800078ec0ff */
[----:B------:R-:W-:-:S07]  /*07f0*/  ISETP.NE.AND P1, PT, R26, RZ, PT ;  /* 0x000000ff1a00720c */ /* 0x000fce0003f25270 */
[----:B------:R-:W-:Y:S06]  /*0800*/  @!P0 BRA `(.L_x_9) ;  /* 0x0000000000688947 */ /* 0x000fec0003800000 */
[----:B-1----:R-:W-:-:S05]  /*0810*/  IMAD.WIDE R4, R9, 0x4, R2 ;  /* 0x0000000409047825 */ /* 0x002fca00078e0202 */
[----:B------:R-:W2:Y:S04]  /*0820*/  LDG.E R10, desc[UR6][R4.64] ;  /* 0x00000006040a7981 */ /* 0x000ea8000c1e1900 */
[----:B------:R-:W3:Y:S04]  /*0830*/  LDG.E R12, desc[UR6][R4.64+0x4] ;  /* 0x00000406040c7981 */ /* 0x000ee8000c1e1900 */
[----:B0-----:R-:W4:Y:S04]  /*0840*/  LDG.E R14, desc[UR6][R4.64+0x8] ;  /* 0x00000806040e7981 */ /* 0x001f28000c1e1900 */
[----:B------:R-:W5:Y:S04]  /*0850*/  LDG.E R16, desc[UR6][R4.64+0xc] ;  /* 0x00000c0604107981 */ /* 0x000f68000c1e1900 */
[----:B------:R-:W5:Y:S04]  /*0860*/  LDG.E R18, desc[UR6][R4.64+0x10] ;  /* 0x0000100604127981 */ /* 0x000f68000c1e1900 */
[----:B------:R-:W5:Y:S04]  /*0870*/  LDG.E R20, desc[UR6][R4.64+0x14] ;  /* 0x0000140604147981 */ /* 0x000f68000c1e1900 */
[----:B------:R-:W5:Y:S04]  /*0880*/  LDG.E R22, desc[UR6][R4.64+0x18] ;  /* 0x0000180604167981 */ /* 0x000f68000c1e1900 */
[----:B------:R-:W5:Y:S01]  /*0890*/  LDG.E R24, desc[UR6][R4.64+0x1c] ;  /* 0x00001c0604187981 */ /* 0x000f62000c1e1900 */
[----:B------:R-:W-:-:S02]  /*08a0*/  VIADD R9, R9, 0x8 ;  /* 0x0000000809097836 */ /* 0x000fc40000000000 */
[----:B--2---:R-:W-:Y:S01]  /*08b0*/  VIADD R11, R10, 0x1 ;  /* 0x000000010a0b7836 */ /* 0x004fe20000000000 */
[----:B---3--:R-:W-:-:S04]  /*08c0*/  IADD3 R13, PT, PT, R12, 0x1, RZ ;  /* 0x000000010c0d7810 */ /* 0x008fc80007ffe0ff */
[----:B------:R2:W-:Y:S01]  /*08d0*/  STG.E desc[UR6][R4.64], R11 ;  /* 0x0000000b04007986 */ /* 0x0005e2000c101906 */
[----:B----4-:R-:W-:-:S03]  /*08e0*/  VIADD R15, R14, 0x1 ;  /* 0x000000010e0f7836 */ /* 0x010fc60000000000 */
[----:B------:R2:W-:Y:S01]  /*08f0*/  STG.E desc[UR6][R4.64+0x4], R13 ;  /* 0x0000040d04007986 */ /* 0x0005e2000c101906 */
[----:B-----5:R-:W-:-:S03]  /*0900*/  IADD3 R17, PT, PT, R16, 0x1, RZ ;  /* 0x0000000110117810 */ /* 0x020fc60007ffe0ff */
[----:B------:R2:W-:Y:S01]  /*0910*/  STG.E desc[UR6][R4.64+0x8], R15 ;  /* 0x0000080f04007986 */ /* 0x0005e2000c101906 */
[----:B------:R-:W-:-:S03]  /*0920*/  VIADD R19, R18, 0x1 ;  /* 0x0000000112137836 */ /* 0x000fc60000000000 */
[----:B------:R2:W-:Y:S01]  /*0930*/  STG.E desc[UR6][R4.64+0xc], R17 ;  /* 0x00000c1104007986 */ /* 0x0005e2000c101906 */
[----:B------:R-:W-:-:S03]  /*0940*/  IADD3 R21, PT, PT, R20, 0x1, RZ ;  /* 0x0000000114157810 */ /* 0x000fc60007ffe0ff */
[----:B------:R2:W-:Y:S01]  /*0950*/  STG.E desc[UR6][R4.64+0x10], R19 ;  /* 0x0000101304007986 */ /* 0x0005e2000c101906 */
[----:B------:R-:W-:-:S03]  /*0960*/  VIADD R23, R22, 0x1 ;  /* 0x0000000116177836 */ /* 0x000fc60000000000 */
[----:B------:R2:W-:Y:S01]  /*0970*/  STG.E desc[UR6][R4.64+0x14], R21 ;  /* 0x0000141504007986 */ /* 0x0005e2000c101906 */
[----:B------:R-:W-:-:S03]  /*0980*/  IADD3 R25, PT, PT, R24, 0x1, RZ ;  /* 0x0000000118197810 */ /* 0x000fc60007ffe0ff */
[----:B------:R2:W-:Y:S04]  /*0990*/  STG.E desc[UR6][R4.64+0x18], R23 ;  /* 0x0000181704007986 */ /* 0x0005e8000c101906 */
[----:B------:R2:W-:Y:S02]  /*09a0*/  STG.E desc[UR6][R4.64+0x1c], R25 ;  /* 0x00001c1904007986 */ /* 0x0005e4000c101906 */
.L_x_9:
[----:B------:R-:W-:Y:S05]  /*09b0*/  @!P1 BRA `(.L_x_8) ;  /* 0x0000000000d09947 */ /* 0x000fea0003800000 */
[----:B------:R-:W-:Y:S02]  /*09c0*/  ISETP.GE.U32.AND P0, PT, R26, 0x4, PT ;  /* 0x000000041a00780c */ /* 0x000fe40003f06070 */
[----:B------:R-:W-:-:S04]  /*09d0*/  LOP3.LUT R16, R8, 0x3, RZ, 0xc0, !PT ;  /* 0x0000000308107812 */ /* 0x000fc800078ec0ff */
[----:B------:R-:W-:-:S07]  /*09e0*/  ISETP.NE.AND P1, PT, R16, RZ, PT ;  /* 0x000000ff1000720c */ /* 0x000fce0003f25270 */
[----:B------:R-:W-:Y:S06]  /*09f0*/  @!P0 BRA `(.L_x_10) ;  /* 0x0000000000388947 */ /* 0x000fec0003800000 */
[----:B-12---:R-:W-:-:S05]  /*0a00*/  IMAD.WIDE R4, R9, 0x4, R2 ;  /* 0x0000000409047825 */ /* 0x006fca00078e0202 */
[----:B------:R-:W2:Y:S04]  /*0a10*/  LDG.E R8, desc[UR6][R4.64] ;  /* 0x0000000604087981 */ /* 0x000ea8000c1e1900 */
[----:B------:R-:W3:Y:S04]  /*0a20*/  LDG.E R10, desc[UR6][R4.64+0x4] ;  /* 0x00000406040a7981 */ /* 0x000ee8000c1e1900 */
[----:B------:R-:W4:Y:S04]  /*0a30*/  LDG.E R12, desc[UR6][R4.64+0x8] ;  /* 0x00000806040c7981 */ /* 0x000f28000c1e1900 */
[----:B0-----:R-:W5:Y:S01]  /*0a40*/  LDG.E R14, desc[UR6][R4.64+0xc] ;  /* 0x00000c06040e7981 */ /* 0x001f62000c1e1900 */
[----:B------:R-:W-:-:S02]  /*0a50*/  IADD3 R9, PT, PT, R9, 0x4, RZ ;  /* 0x0000000409097810 */ /* 0x000fc40007ffe0ff */
[----:B--2---:R-:W-:Y:S01]  /*0a60*/  IADD3 R11, PT, PT, R8, 0x1, RZ ;  /* 0x00000001080b7810 */ /* 0x004fe20007ffe0ff */
[----:B---3--:R-:W-:-:S04]  /*0a70*/  VIADD R13, R10, 0x1 ;  /* 0x000000010a0d7836 */ /* 0x008fc80000000000 */
[----:B------:R3:W-:Y:S01]  /*0a80*/  STG.E desc[UR6][R4.64], R11 ;  /* 0x0000000b04007986 */ /* 0x0007e2000c101906 */
[----:B----4-:R-:W-:-:S03]  /*0a90*/  IADD3 R15, PT, PT, R12, 0x1, RZ ;  /* 0x000000010c0f7810 */ /* 0x010fc60007ffe0ff */
[----:B------:R3:W-:Y:S01]  /*0aa0*/  STG.E desc[UR6][R4.64+0x4], R13 ;  /* 0x0000040d04007986 */ /* 0x0007e2000c101906 */
[----:B-----5:R-:W-:-:S03]  /*0ab0*/  VIADD R17, R14, 0x1 ;  /* 0x000000010e117836 */ /* 0x020fc60000000000 */
[----:B------:R3:W-:Y:S04]  /*0ac0*/  STG.E desc[UR6][R4.64+0x8], R15 ;  /* 0x0000080f04007986 */ /* 0x0007e8000c101906 */
[----:B------:R3:W-:Y:S02]  /*0ad0*/  STG.E desc[UR6][R4.64+0xc], R17 ;  /* 0x00000c1104007986 */ /* 0x0007e4000c101906 */
.L_x_10:
[----:B------:R-:W-:Y:S05]  /*0ae0*/  @!P1 BRA `(.L_x_8) ;  /* 0x0000000000849947 */ /* 0x000fea0003800000 */
[----:B------:R-:W-:-:S05]  /*0af0*/  IMAD.WIDE R2, R9, 0x4, R2 ;  /* 0x0000000409027825 */ /* 0x000fca00078e0202 */
[----:B-123--:R-:W2:Y:S01]  /*0b00*/  LDG.E R4, desc[UR6][R2.64] ;  /* 0x0000000602047981 */ /* 0x00eea2000c1e1900 */
[----:B------:R-:W-:Y:S01]  /*0b10*/  ISETP.NE.AND P0, PT, R16, 0x1, PT ;  /* 0x000000011000780c */ /* 0x000fe20003f05270 */
[----:B--2---:R-:W-:-:S05]  /*0b20*/  VIADD R5, R4, 0x1 ;  /* 0x0000000104057836 */ /* 0x004fca0000000000 */
[----:B------:R4:W-:Y:S07]  /*0b30*/  STG.E desc[UR6][R2.64], R5 ;  /* 0x0000000502007986 */ /* 0x0009ee000c101906 */
[----:B------:R-:W-:Y:S05]  /*0b40*/  @!P0 BRA `(.L_x_8) ;  /* 0x00000000006c8947 */ /* 0x000fea0003800000 */
[----:B------:R-:W4:Y:S01]  /*0b50*/  LDG.E R4, desc[UR6][R2.64+0x4] ;  /* 0x0000040602047981 */ /* 0x000f22000c1e1900 */
[----:B------:R-:W-:Y:S02]  /*0b60*/  ISETP.NE.AND P0, PT, R16, 0x2, PT ;  /* 0x000000021000780c */ /* 0x000fe40003f05270 */
[----:B----4-:R-:W-:-:S05]  /*0b70*/  IADD3 R5, PT, PT, R4, 0x1, RZ ;  /* 0x0000000104057810 */ /* 0x010fca0007ffe0ff */
[----:B------:R1:W-:Y:S06]  /*0b80*/  STG.E desc[UR6][R2.64+0x4], R5 ;  /* 0x0000040502007986 */ /* 0x0003ec000c101906 */
[----:B------:R-:W-:Y:S05]  /*0b90*/  @!P0 BRA `(.L_x_8) ;  /* 0x0000000000588947 */ /* 0x000fea0003800000 */
[----:B------:R-:W1:Y:S02]  /*0ba0*/  LDG.E R4, desc[UR6][R2.64+0x8] ;  /* 0x0000080602047981 */ /* 0x000e64000c1e1900 */
[----:B-1----:R-:W-:-:S05]  /*0bb0*/  VIADD R5, R4, 0x1 ;  /* 0x0000000104057836 */ /* 0x002fca0000000000 */
[----:B------:R1:W-:Y:S01]  /*0bc0*/  STG.E desc[UR6][R2.64+0x8], R5 ;  /* 0x0000080502007986 */ /* 0x0003e2000c101906 */
[----:B------:R-:W-:Y:S05]  /*0bd0*/  BRA `(.L_x_8) ;  /* 0x0000000000487947 */ /* 0x000fea0003800000 */
.L_x_4:
[----:B------:R-:W0:Y:S02]  /*0be0*/  LDCU.64 UR8, c[0x0][0x3c0] ;  /* 0x00007800ff0877ac */ /* 0x000e240008000a00 */
[----:B0-----:R-:W-:-:S04]  /*0bf0*/  IADD3 R2, P0, PT, R7, UR8, RZ ;  /* 0x0000000807027c10 */ /* 0x001fc8000ff1e0ff */
[----:B------:R-:W-:-:S05]  /*0c00*/  IADD3.X R3, PT, PT, RZ, UR9, RZ, P0, !PT ;  /* 0x00000009ff037c10 */ /* 0x000fca00087fe4ff */
[----:B------:R0:W-:Y:S01]  /*0c10*/  STG.E.U8 desc[UR6][R2.64], RZ ;  /* 0x000000ff02007986 */ /* 0x0001e2000c101106 */
[----:B------:R-:W-:Y:S05]  /*0c20*/  BRA `(.L_x_8) ;  /* 0x0000000000347947 */ /* 0x000fea0003800000 */
.L_x_3:
[----:B------:R-:W0:Y:S01]  /*0c30*/  LDCU.64 UR8, c[0x0][0x3c0] ;  /* 0x00007800ff0877ac */ /* 0x000e220008000a00 */
[----:B------:R-:W-:Y:S01]  /*0c40*/  IMAD.MOV.U32 R9, RZ, RZ, 0x1 ;  /* 0x00000001ff097424 */ /* 0x000fe200078e00ff */
[----:B------:R-:W1:Y:S01]  /*0c50*/  LDC.64 R2, c[0x0][0x3d0] ;  /* 0x0000f400ff027b82 */ /* 0x000e620000000a00 */
[----:B0-----:R-:W-:-:S04]  /*0c60*/  IADD3 R10, P0, PT, R7, UR8, RZ ;  /* 0x00000008070a7c10 */ /* 0x001fc8000ff1e0ff */
[----:B------:R-:W-:-:S05]  /*0c70*/  IADD3.X R11, PT, PT, RZ, UR9, RZ, P0, !PT ;  /* 0x00000009ff0b7c10 */ /* 0x000fca00087fe4ff */
[----:B------:R0:W-:Y:S04]  /*0c80*/  STG.E.U8 desc[UR6][R10.64], R9 ;  /* 0x000000090a007986 */ /* 0x0001e8000c101106 */
[----:B------:R-:W1:Y:S01]  /*0c90*/  LDG.E R5, desc[UR6][R4.64] ;  /* 0x0000000604057981 */ /* 0x000e62000c1e1900 */
[----:B0-----:R-:W0:Y:S01]  /*0ca0*/  LDC.64 R8, c[0x0][0x3d8] ;  /* 0x0000f600ff087b82 */ /* 0x001e220000000a00 */
[----:B-1----:R-:W-:-:S06]  /*0cb0*/  IMAD.WIDE R2, R5, 0x4, R2 ;  /* 0x0000000405027825 */ /* 0x002fcc00078e0202 */
[----:B------:R-:W0:Y:S01]  /*0cc0*/  LDG.E R3, desc[UR6][R2.64] ;  /* 0x0000000602037981 */ /* 0x000e22000c1e1900 */
[----:B------:R-:W-:Y:S02]  /*0cd0*/  IMAD.MOV.U32 R13, RZ, RZ, 0x2dc6c0 ;  /* 0x002dc6c0ff0d7424 */ /* 0x000fe400078e00ff */
[----:B0-----:R-:W-:-:S05]  /*0ce0*/  IMAD.WIDE R8, R3, 0x4, R8 ;  /* 0x0000000403087825 */ /* 0x001fca00078e0208 */
[----:B------:R0:W-:Y:S02]  /*0cf0*/  REDG.E.INC.STRONG.GPU desc[UR6][R8.64], R13 ;  /* 0x0000000d0800798e */ /* 0x0001e4000d92e106 */
.L_x_8:
[----:B------:R-:W-:-:S04]  /*0d00*/  IADD3 R7, PT, PT, R7, 0x1, RZ ;  /* 0x0000000107077810 */ /* 0x000fc80007ffe0ff */
[----:B------:R-:W-:-:S13]  /*0d10*/  ISETP.NE.AND P0, PT, R7, R0, PT ;  /* 0x000000000700720c */ /* 0x000fda0003f05270 */
[----:B------:R-:W-:Y:S05]  /*0d20*/  @!P0 EXIT ;  /* 0x000000000000894d */ /* 0x000fea0003800000 */
[----:B------:R-:W-:Y:S05]  /*0d30*/  BRA `(.L_x_11) ;  /* 0xfffffff400187947 */ /* 0x000fea000383ffff */
.L_x_2:
[----:B------:R-:W0:Y:S02]  /*0d40*/  LDC.64 R4, c[0x0][0x390] ;  /* 0x0000e400ff047b82 */ /* 0x000e240000000a00 */
[----:B0-----:R-:W-:-:S05]  /*0d50*/  IMAD.WIDE R4, R0, 0x4, R4 ;  /* 0x0000000400047825 */ /* 0x001fca00078e0204 */
[----:B------:R-:W2:Y:S04]  /*0d60*/  LDG.E R3, desc[UR6][R4.64+-0x4] ;  /* 0xfffffc0604037981 */ /* 0x000ea8000c1e1900 */
[----:B------:R-:W2:Y:S02]  /*0d70*/  LDG.E R2, desc[UR6][R4.64] ;  /* 0x0000000604027981 */ /* 0x000ea4000c1e1900 */
[----:B--2---:R-:W-:-:S13]  /*0d80*/  ISETP.GE.AND P0, PT, R3, R2, PT ;  /* 0x000000020300720c */ /* 0x004fda0003f06270 */
[----:B------:R-:W-:Y:S05]  /*0d90*/  @P0 EXIT ;  /* 0x000000000000094d */ /* 0x000fea0003800000 */
[----:B------:R-:W0:Y:S02]  /*0da0*/  LDC.64 R6, c[0x0][0x3a8] ;  /* 0x0000ea00ff067b82 */ /* 0x000e240000000a00 */
[----:B0-----:R-:W-:-:S06]  /*0db0*/  IMAD.WIDE R6, R0, 0x4, R6 ;  /* 0x0000000400067825 */ /* 0x001fcc00078e0206 */
[----:B------:R0:W5:Y:S02]  /*0dc0*/  LDG.E R6, desc[UR6][R6.64] ;  /* 0x0000000606067981 */ /* 0x000164000c1e1900 */
.L_x_20:
[----:B-12---:R-:W1:Y:S08]  /*0dd0*/  LDC.64 R4, c[0x0][0x388] ;  /* 0x0000e200ff047b82 */ /* 0x006e700000000a00 */
[----:B0-----:R-:W2:Y:S08]  /*0de0*/  LDC.64 R12, c[0x0][0x3b8] ;  /* 0x0000ee00ff0c7b82 */ /* 0x001eb00000000a00 */
[----:B------:R-:W3:Y:S01]  /*0df0*/  LDC.64 R10, c[0x0][0x3b0] ;  /* 0x0000ec00ff0a7b82 */ /* 0x000ee20000000a00 */
[----:B-1----:R-:W-:-:S05]  /*0e00*/  IMAD.WIDE R4, R3, 0x4, R4 ;  /* 0x0000000403047825 */ /* 0x002fca00078e0204 */
[----:B0-----:R-:W2:Y:S02]  /*0e10*/  LDG.E R7, desc[UR6][R4.64] ;  /* 0x0000000604077981 */ /* 0x001ea4000c1e1900 */
[----:B--2---:R-:W-:-:S04]  /*0e20*/  IMAD.WIDE R12, R7, 0x4, R12 ;  /* 0x00000004070c7825 */ /* 0x004fc800078e020c */
[----:B---3--:R-:W-:Y:S01]  /*0e30*/  IMAD.WIDE R10, R7, 0x4, R10 ;  /* 0x00000004070a7825 */ /* 0x008fe200078e020a */
[----:B------:R-:W2:Y:S04]  /*0e40*/  LDG.E R8, desc[UR6][R12.64] ;  /* 0x000000060c087981 */ /* 0x000ea8000c1e1900 */
[----:B------:R-:W3:Y:S01]  /*0e50*/  LDG.E R9, desc[UR6][R10.64] ;  /* 0x000000060a097981 */ /* 0x000ee2000c1e1900 */
[----:B------:R-:W-:Y:S01]  /*0e60*/  BSSY.RECONVERGENT B0, `(.L_x_12) ;  /* 0x000002d000007945 */ /* 0x000fe20003800200 */
[----:B--2---:R-:W-:Y:S01]  /*0e70*/  ISETP.GE.AND P0, PT, R8, 0x1, PT ;  /* 0x000000010800780c */ /* 0x004fe20003f06270 */
[----:B---3--:R-:W-:-:S12]  /*0e80*/  IMAD.IADD R7, R9, 0x1, R8 ;  /* 0x0000000109077824 */ /* 0x008fd800078e0208 */
[----:B------:R-:W-:Y:S05]  /*0e90*/  @!P0 BRA `(.L_x_13) ;  /* 0x0000000000288947 */ /* 0x000fea0003800000 */
[----:B------:R-:W0:Y:S01]  /*0ea0*/  LDC.64 R12, c[0x0][0x3c8] ;  /* 0x0000f200ff0c7b82 */ /* 0x000e220000000a00 */
[----:B------:R-:W-:-:S07]  /*0eb0*/  MOV R14, R9 ;  /* 0x00000009000e7202 */ /* 0x000fce0000000f00 */
.L_x_15:
[----:B------:R-:W-:-:S04]  /*0ec0*/  IMAD R11, R0, 0x18, R14 ;  /* 0x00000018000b7824 */ /* 0x000fc800078e020e */
[----:B0-----:R-:W-:-:S06]  /*0ed0*/  IMAD.WIDE R10, R11, 0x4, R12 ;  /* 0x000000040b0a7825 */ /* 0x001fcc00078e020c */
[----:B------:R-:W2:Y:S02]  /*0ee0*/  LDG.E R11, desc[UR6][R10.64] ;  /* 0x000000060a0b7981 */ /* 0x000ea4000c1e1900 */
[----:B--2--5:R-:W-:-:S13]  /*0ef0*/  ISETP.GE.AND P0, PT, R11, R6, PT ;  /* 0x000000060b00720c */ /* 0x024fda0003f06270 */
[----:B------:R-:W-:Y:S05]  /*0f00*/  @P0 BRA `(.L_x_14) ;  /* 0x0000000000780947 */ /* 0x000fea0003800000 */
[----:B------:R-:W-:-:S05]  /*0f10*/  VIADD R14, R14, 0x1 ;  /* 0x000000010e0e7836 */ /* 0x000fca0000000000 */
[----:B------:R-:W-:-:S13]  /*0f20*/  ISETP.GE.AND P0, PT, R14, R7, PT ;  /* 0x000000070e00720c */ /* 0x000fda0003f06270 */
[----:B------:R-:W-:Y:S05]  /*0f30*/  @!P0 BRA `(.L_x_15) ;  /* 0xfffffffc00e08947 */ /* 0x000fea000383ffff */
.L_x_13:
[----:B------:R-:W0:Y:S01]  /*0f40*/  LDCU.64 UR4, c[0x0][0x3c0] ;  /* 0x00007800ff0477ac */ /* 0x000e220008000a00 */
[----:B------:R-:W-:Y:S01]  /*0f50*/  HFMA2 R13, -RZ, RZ, 0, 5.9604644775390625e-08 ;  /* 0x00000001ff0d7431 */ /* 0x000fe200000001ff */
[----:B------:R-:W1:Y:S08]  /*0f60*/  LDC.64 R10, c[0x0][0x3d0] ;  /* 0x0000f400ff0a7b82 */ /* 0x000e700000000a00 */
[----:B------:R-:W2:Y:S01]  /*0f70*/  LDC.64 R16, c[0x0][0x3c8] ;  /* 0x0000f200ff107b82 */ /* 0x000ea20000000a00 */
[----:B0-----:R-:W-:-:S04]  /*0f80*/  IADD3 R14, P0, PT, R3, UR4, RZ ;  /* 0x00000004030e7c10 */ /* 0x001fc8000ff1e0ff */
[----:B------:R-:W-:-:S05]  /*0f90*/  LEA.HI.X.SX32 R15, R3, UR5, 0x1, P0 ;  /* 0x00000005030f7c11 */ /* 0x000fca00080f0eff */
[----:B------:R0:W-:Y:S04]  /*0fa0*/  STG.E.U8 desc[UR6][R14.64], R13 ;  /* 0x0000000d0e007986 */ /* 0x0001e8000c101106 */
[----:B------:R-:W1:Y:S01]  /*0fb0*/  LDG.E R5, desc[UR6][R4.64] ;  /* 0x0000000604057981 */ /* 0x000e62000c1e1900 */
[----:B0-----:R-:W0:Y:S01]  /*0fc0*/  LDC.64 R12, c[0x0][0x3d8] ;  /* 0x0000f600ff0c7b82 */ /* 0x001e220000000a00 */
[----:B-1----:R-:W-:-:S06]  /*0fd0*/  IMAD.WIDE R10, R5, 0x4, R10 ;  /* 0x00000004050a7825 */ /* 0x002fcc00078e020a */
[----:B------:R-:W0:Y:S01]  /*0fe0*/  LDG.E R11, desc[UR6][R10.64] ;  /* 0x000000060a0b7981 */ /* 0x000e22000c1e1900 */
[----:B------:R-:W-:Y:S01]  /*0ff0*/  ISETP.GE.AND P0, PT, R8, 0x1, PT ;  /* 0x000000010800780c */ /* 0x000fe20003f06270 */
[----:B------:R-:W-:Y:S01]  /*1000*/  IMAD.MOV.U32 R19, RZ, RZ, 0x2dc6c0 ;  /* 0x002dc6c0ff137424 */ /* 0x000fe200078e00ff */
[----:B------:R-:W-:Y:S01]  /*1010*/  BSSY.RECONVERGENT B1, `(.L_x_16) ;  /* 0x000000c000017945 */ /* 0x000fe20003800200 */
[----:B0-----:R-:W-:-:S05]  /*1020*/  IMAD.WIDE R12, R11, 0x4, R12 ;  /* 0x000000040b0c7825 */ /* 0x001fca00078e020c */
[----:B------:R0:W-:Y:S05]  /*1030*/  REDG.E.INC.STRONG.GPU desc[UR6][R12.64], R19 ;  /* 0x000000130c00798e */ /* 0x0001ea000d92e106 */
[----:B--2---:R-:W-:Y:S05]  /*1040*/  @!P0 BRA `(.L_x_17) ;  /* 0x0000000000208947 */ /* 0x004fea0003800000 */
.L_x_18:
[----:B-1----:R-:W-:-:S04]  /*1050*/  IMAD R5, R0, 0x18, R9 ;  /* 0x0000001800057824 */ /* 0x002fc800078e0209 */
[----:B------:R-:W-:-:S05]  /*1060*/  IMAD.WIDE R4, R5, 0x4, R16 ;  /* 0x0000000405047825 */ /* 0x000fca00078e0210 */
[----:B------:R-:W2:Y:S01]  /*1070*/  LDG.E R8, desc[UR6][R4.64] ;  /* 0x0000000604087981 */ /* 0x000ea2000c1e1900 */
[----:B------:R-:W-:-:S05]  /*1080*/  VIADD R9, R9, 0x1 ;  /* 0x0000000109097836 */ /* 0x000fca0000000000 */
[----:B------:R-:W-:Y:S02]  /*1090*/  ISETP.GE.AND P0, PT, R9, R7, PT ;  /* 0x000000070900720c */ /* 0x000fe40003f06270 */
[----:B--2---:R-:W-:-:S05]  /*10a0*/  IADD3 R11, PT, PT, R8, 0x1, RZ ;  /* 0x00000001080b7810 */ /* 0x004fca0007ffe0ff */
[----:B------:R1:W-:Y:S06]  /*10b0*/  STG.E desc[UR6][R4.64], R11 ;  /* 0x0000000b04007986 */ /* 0x0003ec000c101906 */
[----:B------:R-:W-:Y:S05]  /*10c0*/  @!P0 BRA `(.L_x_18) ;  /* 0xfffffffc00e08947 */ /* 0x000fea000383ffff */
.L_x_17:
[----:B------:R-:W-:Y:S05]  /*10d0*/  BSYNC.RECONVERGENT B1 ;  /* 0x0000000000017941 */ /* 0x000fea0003800200 */
.L_x_16:
[----:B------:R-:W-:Y:S05]  /*10e0*/  BRA `(.L_x_19) ;  /* 0x0000000000107947 */ /* 0x000fea0003800000 */
.L_x_14:
[----:B------:R-:W0:Y:S02]  /*10f0*/  LDCU.64 UR4, c[0x0][0x3c0] ;  /* 0x00007800ff0477ac */ /* 0x000e240008000a00 */
[----:B0-----:R-:W-:-:S04]  /*1100*/  IADD3 R4, P0, PT, R3, UR4, RZ ;  /* 0x0000000403047c10 */ /* 0x001fc8000ff1e0ff */
[----:B------:R-:W-:-:S05]  /*1110*/  LEA.HI.X.SX32 R5, R3, UR5, 0x1, P0 ;  /* 0x0000000503057c11 */ /* 0x000fca00080f0eff */
[----:B------:R2:W-:Y:S04]  /*1120*/  STG.E.U8 desc[UR6][R4.64], RZ ;  /* 0x000000ff04007986 */ /* 0x0005e8000c101106 */
.L_x_19:
[----:B------:R-:W-:Y:S05]  /*1130*/  BSYNC.RECONVERGENT B0 ;  /* 0x0000000000007941 */ /* 0x000fea0003800200 */
.L_x_12:
[----:B------:R-:W-:-:S04]  /*1140*/  IADD3 R3, PT, PT, R3, 0x1, RZ ;  /* 0x0000000103037810 */ /* 0x000fc80007ffe0ff */
[----:B------:R-:W-:-:S13]  /*1150*/  ISETP.NE.AND P0, PT, R3, R2, PT ;  /* 0x000000020300720c */ /* 0x000fda0003f05270 */
[----:B------:R-:W-:Y:S05]  /*1160*/  @P0 BRA `(.L_x_20) ;  /* 0xfffffffc00180947 */ /* 0x000fea000383ffff */
[----:B------:R-:W-:Y:S05]  /*1170*/  EXIT ;  /* 0x000000000000794d */ /* 0x000fea0003800000 */
.L_x_21:
        /* <DEDUP_REMOVED lines=16> */
.L_x_35:


//--------------------- .text._Z14requestSortingPiS_Pji --------------------------
	.section	.text._Z14requestSortingPiS_Pji,"ax",@progbits
	.align	128
        .global         _Z14requestSortingPiS_Pji
        .type           _Z14requestSortingPiS_Pji,@function
        .size           _Z14requestSortingPiS_Pji,(.L_x_36 - _Z14requestSortingPiS_Pji)
        .other          _Z14requestSortingPiS_Pji,@"STO_CUDA_ENTRY STV_DEFAULT"
_Z14requestSortingPiS_Pji:
.text._Z14requestSortingPiS_Pji:
        /* <DEDUP_REMOVED lines=12> */
[----:B--2---:R-:W-:-:S04]  /*00c0*/  ISETP.NE.AND P0, PT, R2, RZ, PT ;  /* 0x000000ff0200720c */ /* 0x004fc80003f05270 */
[----:B------:R-:W-:-:S13]  /*00d0*/  ISETP.NE.OR P1, PT, R5, RZ, !P0 ;  /* 0x000000ff0500720c */ /* 0x000fda0004725670 */
[----:B------:R-:W-:Y:S05]  /*00e0*/  @P1 BRA `(.L_x_22) ;  /* 0x00000000006c1947 */ /* 0x000fea0003800000 */
[----:B------:R-:W0:Y:S02]  /*00f0*/  LDC.64 R2, c[0x0][0x388] ;  /* 0x0000e200ff027b82 */ /* 0x000e240000000a00 */
[----:B0-----:R-:W2:Y:S02]  /*0100*/  LDG.E R0, desc[UR4][R2.64] ;  /* 0x0000000402007981 */ /* 0x001ea4000c1e1900 */
[----:B--2---:R-:W-:-:S13]  /*0110*/  ISETP.GE.AND P0, PT, R0, 0x2, PT ;  /* 0x000000020000780c */ /* 0x004fda0003f06270 */
[----:B------:R-:W-:Y:S05]  /*0120*/  @!P0 EXIT ;  /* 0x000000000000894d */ /* 0x000fea0003800000 */
[----:B------:R-:W-:Y:S02]  /*0130*/  IMAD.MOV.U32 R6, RZ, RZ, RZ ;  /* 0x000000ffff067224 */ /* 0x000fe400078e00ff */
[----:B------:R-:W-:-:S07]  /*0140*/  IMAD.MOV.U32 R7, RZ, RZ, 0x1 ;  /* 0x00000001ff077424 */ /* 0x000fce00078e00ff */
.L_x_25:
[----:B0-----:R-:W0:Y:S08]  /*0150*/  LDC.64 R2, c[0x0][0x380] ;  /* 0x0000e000ff027b82 */ /* 0x001e300000000a00 */
[----:B------:R-:W1:Y:S01]  /*0160*/  LDC.64 R4, c[0x0][0x380] ;  /* 0x0000e000ff047b82 */ /* 0x000e620000000a00 */
[----:B0-----:R-:W-:-:S05]  /*0170*/  IMAD.WIDE.U32 R2, R7, 0x4, R2 ;  /* 0x0000000407027825 */ /* 0x001fca00078e0002 */
[----:B------:R0:W5:Y:S01]  /*0180*/  LDG.E R11, desc[UR4][R2.64] ;  /* 0x00000004020b7981 */ /* 0x000162000c1e1900 */
[----:B------:R-:W-:Y:S01]  /*0190*/  MOV R9, R6 ;  /* 0x0000000600097202 */ /* 0x000fe20000000f00 */
[----:B------:R-:W-:-:S07]  /*01a0*/  IMAD.MOV.U32 R6, RZ, RZ, R7 ;  /* 0x000000ffff067224 */ /* 0x000fce00078e0007 */
.L_x_24:
[----:B01----:R-:W-:-:S05]  /*01b0*/  IMAD.WIDE.U32 R2, R9, 0x4, R4 ;  /* 0x0000000409027825 */ /* 0x003fca00078e0004 */
[----:B------:R-:W2:Y:S02]  /*01c0*/  LDG.E R7, desc[UR4][R2.64] ;  /* 0x0000000402077981 */ /* 0x000ea4000c1e1900 */
[----:B--2--5:R-:W-:-:S13]  /*01d0*/  ISETP.GT.AND P0, PT, R7, R11, PT ;  /* 0x0000000b0700720c */ /* 0x024fda0003f04270 */
[----:B------:R-:W-:Y:S05]  /*01e0*/  @!P0 BRA `(.L_x_23) ;  /* 0x0000000000148947 */ /* 0x000fea0003800000 */
[----:B------:R2:W-:Y:S01]  /*01f0*/  STG.E desc[UR4][R2.64+0x4], R7 ;  /* 0x0000040702007986 */ /* 0x0005e2000c101904 */
[C---:B------:R-:W-:Y:S01]  /*0200*/  ISETP.GT.AND P0, PT, R9.reuse, RZ, PT ;  /* 0x000000ff0900720c */ /* 0x040fe20003f04270 */
[----:B------:R-:W-:-:S12]  /*0210*/  VIADD R9, R9, 0xffffffff ;  /* 0xffffffff09097836 */ /* 0x000fd80000000000 */
[----:B--2---:R-:W-:Y:S05]  /*0220*/  @P0 BRA `(.L_x_24) ;  /* 0xfffffffc00e00947 */ /* 0x004fea000383ffff */
[----:B------:R-:W-:-:S07]  /*0230*/  MOV R9, 0xffffffff ;  /* 0xffffffff00097802 */ /* 0x000fce0000000f00 */
.L_x_23:
[----:B------:R-:W-:Y:S02]  /*0240*/  VIADD R7, R6, 0x1 ;  /* 0x0000000106077836 */ /* 0x000fe40000000000 */
[----:B------:R-:W-:-:S03]  /*0250*/  IMAD.WIDE R2, R9, 0x4, R4 ;  /* 0x0000000409027825 */ /* 0x000fc600078e0204 */
[----:B------:R-:W-:Y:S02]  /*0260*/  ISETP.NE.AND P0, PT, R7, R0, PT ;  /* 0x000000000700720c */ /* 0x000fe40003f05270 */
[----:B------:R0:W-:Y:S11]  /*0270*/  STG.E desc[UR4][R2.64+0x4], R11 ;  /* 0x0000040b02007986 */ /* 0x0001f6000c101904 */
[----:B------:R-:W-:Y:S05]  /*0280*/  @!P0 EXIT ;  /* 0x000000000000894d */ /* 0x000fea0003800000 */
[----:B------:R-:W-:Y:S05]  /*0290*/  BRA `(.L_x_25) ;  /* 0xfffffffc00ac7947 */ /* 0x000fea000383ffff */
.L_x_22:
[----:B------:R-:W-:-:S13]  /*02a0*/  ISETP.EQ.OR P0, PT, R5, RZ, !P0 ;  /* 0x000000ff0500720c */ /* 0x000fda0004702670 */
[----:B------:R-:W-:Y:S05]  /*02b0*/  @P0 EXIT ;  /* 0x000000000000094d */ /* 0x000fea0003800000 */
[----:B------:R-:W0:Y:S02]  /*02c0*/  LDC.64 R2, c[0x0][0x388] ;  /* 0x0000e200ff027b82 */ /* 0x000e240000000a00 */
[----:B0-----:R-:W-:-:S05]  /*02d0*/  IMAD.WIDE R2, R5, 0x4, R2 ;  /* 0x0000000405027825 */ /* 0x001fca00078e0202 */
[----:B------:R-:W2:Y:S04]  /*02e0*/  LDG.E R0, desc[UR4][R2.64+-0x4] ;  /* 0xfffffc0402007981 */ /* 0x000ea8000c1e1900 */
[----:B------:R-:W3:Y:S01]  /*02f0*/  LDG.E R6, desc[UR4][R2.64] ;  /* 0x0000000402067981 */ /* 0x000ee2000c1e1900 */
[----:B--2---:R-:W-:-:S04]  /*0300*/  IADD3 R5, PT, PT, R0, 0x1, RZ ;  /* 0x0000000100057810 */ /* 0x004fc80007ffe0ff */
[----:B---3--:R-:W-:-:S13]  /*0310*/  ISETP.GE.AND P0, PT, R5, R6, PT ;  /* 0x000000060500720c */ /* 0x008fda0003f06270 */
[----:B------:R-:W-:Y:S05]  /*0320*/  @P0 EXIT ;  /* 0x000000000000094d */ /* 0x000fea0003800000 */
[----:B------:R-:W-:Y:S01]  /*0330*/  IMAD.MOV.U32 R7, RZ, RZ, R5 ;  /* 0x000000ffff077224 */ /* 0x000fe200078e0005 */
[----:B------:R-:W-:-:S07]  /*0340*/  MOV R9, R0 ;  /* 0x0000000000097202 */ /* 0x000fce0000000f00 */
.L_x_29:
[----:B------:R-:W0:Y:S02]  /*0350*/  LDCU.64 UR6, c[0x0][0x380] ;  /* 0x00007000ff0677ac */ /* 0x000e240008000a00 */
[----:B0-----:R-:W-:Y:S01]  /*0360*/  MOV R5, UR7 ;  /* 0x0000000700057c02 */ /* 0x001fe20008000f00 */
[----:B------:R-:W-:-:S04]  /*0370*/  IMAD.U32 R4, RZ, RZ, UR6 ;  /* 0x00000006ff047e24 */ /* 0x000fc8000f8e00ff */
[----:B------:R-:W-:-:S05]  /*0380*/  IMAD.WIDE R2, R7, 0x4, R4 ;  /* 0x0000000407027825 */ /* 0x000fca00078e0204 */
[----:B------:R0:W5:Y:S01]  /*0390*/  LDG.E R13, desc[UR4][R2.64] ;  /* 0x00000004020d7981 */ /* 0x000162000c1e1900 */
[----:B------:R-:W-:Y:S01]  /*03a0*/  ISETP.GE.AND P0, PT, R9, R0, PT ;  /* 0x000000000900720c */ /* 0x000fe20003f06270 */
[----:B------:R-:W-:Y:S01]  /*03b0*/  BSSY.RECONVERGENT B0, `(.L_x_26) ;  /* 0x000000d000007945 */ /* 0x000fe20003800200 */
[----:B------:R-:W-:Y:S01]  /*03c0*/  IMAD.MOV.U32 R11, RZ, RZ, R9 ;  /* 0x000000ffff0b7224 */ /* 0x000fe200078e0009 */
[----:B------:R-:W-:-:S10]  /*03d0*/  MOV R9, R7 ;  /* 0x0000000700097202 */ /* 0x000fd40000000f00 */
[----:B0-----:R-:W-:Y:S05]  /*03e0*/  @!P0 BRA `(.L_x_27) ;  /* 0x0000000000248947 */ /* 0x001fea0003800000 */
[----:B------:R-:W0:Y:S02]  /*03f0*/  LDC.64 R4, c[0x0][0x380] ;  /* 0x0000e000ff047b82 */ /* 0x000e240000000a00 */
.L_x_28:
[----:B0-----:R-:W-:-:S05]  /*0400*/  IMAD.WIDE R2, R11, 0x4, R4 ;  /* 0x000000040b027825 */ /* 0x001fca00078e0204 */
[----:B------:R-:W2:Y:S02]  /*0410*/  LDG.E R7, desc[UR4][R2.64] ;  /* 0x0000000402077981 */ /* 0x000ea4000c1e1900 */
[----:B--2--5:R-:W-:-:S13]  /*0420*/  ISETP.GT.AND P0, PT, R7, R13, PT ;  /* 0x0000000d0700720c */ /* 0x024fda0003f04270 */
[----:B------:R-:W-:Y:S05]  /*0430*/  @!P0 BRA `(.L_x_27) ;  /* 0x0000000000108947 */ /* 0x000fea0003800000 */
[----:B------:R1:W-:Y:S01]  /*0440*/  STG.E desc[UR4][R2.64+0x4], R7 ;  /* 0x0000040702007986 */ /* 0x0003e2000c101904 */
[C---:B------:R-:W-:Y:S01]  /*0450*/  ISETP.GT.AND P0, PT, R11.reuse, R0, PT ;  /* 0x000000000b00720c */ /* 0x040fe20003f04270 */
[----:B------:R-:W-:-:S12]  /*0460*/  VIADD R11, R11, 0xffffffff ;  /* 0xffffffff0b0b7836 */ /* 0x000fd80000000000 */
[----:B-1----:R-:W-:Y:S05]  /*0470*/  @P0 BRA `(.L_x_28) ;  /* 0xfffffffc00e00947 */ /* 0x002fea000383ffff */
.L_x_27:
[----:B------:R-:W-:Y:S05]  /*0480*/  BSYNC.RECONVERGENT B0 ;  /* 0x0000000000007941 */ /* 0x000fea0003800200 */
.L_x_26:
[----:B------:R-:W-:Y:S01]  /*0490*/  IMAD.WIDE R2, R11, 0x4, R4 ;  /* 0x000000040b027825 */ /* 0x000fe200078e0204 */
[----:B------:R-:W-:-:S04]  /*04a0*/  IADD3 R7, PT, PT, R9, 0x1, RZ ;  /* 0x0000000109077810 */ /* 0x000fc80007ffe0ff */
[----:B-----5:R0:W-:Y:S01]  /*04b0*/  STG.E desc[UR4][R2.64+0x4], R13 ;  /* 0x0000040d02007986 */ /* 0x0201e2000c101904 */
[----:B------:R-:W-:-:S13]  /*04c0*/  ISETP.NE.AND P0, PT, R7, R6, PT ;  /* 0x000000060700720c */ /* 0x000fda0003f05270 */
[----:B0-----:R-:W-:Y:S05]  /*04d0*/  @P0 BRA `(.L_x_29) ;  /* 0xfffffffc009c0947 */ /* 0x001fea000383ffff */
[----:B------:R-:W-:Y:S05]  /*04e0*/  EXIT ;  /* 0x000000000000794d */ /* 0x000fea0003800000 */
.L_x_30:
        /* <DEDUP_REMOVED lines=9> */
.L_x_36:


//--------------------- .text._Z22calculating_newRequestiPiPjS_S_S_S_iS_ --------------------------
	.section	.text._Z22calculating_newRequestiPiPjS_S_S_S_iS_,"ax",@progbits
	.align	128
        .global         _Z22calculating_newRequestiPiPjS_S_S_S_iS_
        .type           _Z22calculating_newRequestiPiPjS_S_S_S_iS_,@function
        .size           _Z22calculating_newRequestiPiPjS_S_S_S_iS_,(.L_x_37 - _Z22calculating_newRequestiPiPjS_S_S_S_iS_)
        .other          _Z22calculating_newRequestiPiPjS_S_S_S_iS_,@"STO_CUDA_ENTRY STV_DEFAULT"
_Z22calculating_newRequestiPiPjS_S_S_S_iS_:
.text._Z22calculating_newRequestiPiPjS_S_S_S_iS_:
        /* <DEDUP_REMOVED lines=12> */
[----:B0-----:R-:W-:-:S07]  /*00c0*/  IMAD.WIDE R2, R0, 0x4, R2 ;  /* 0x0000000400027825 */ /* 0x001fce00078e0202 */
[----:B------:R-:W0:Y:S01]  /*00d0*/  LDC.64 R8, c[0x0][0x390] ;  /* 0x0000e400ff087b82 */ /* 0x000e220000000a00 */
[----:B-1----:R-:W3:Y:S01]  /*00e0*/  LDG.E R3, desc[UR4][R2.64] ;  /* 0x0000000402037981 */ /* 0x002ee2000c1e1900 */
[----:B--2---:R-:W-:-:S06]  /*00f0*/  IMAD.WIDE R4, R0, 0x4, R4 ;  /* 0x0000000400047825 */ /* 0x004fcc00078e0204 */
[----:B------:R-:W2:Y:S01]  /*0100*/  LDG.E R4, desc[UR4][R4.64] ;  /* 0x0000000404047981 */ /* 0x000ea2000c1e1900 */
[----:B---3--:R-:W-:-:S06]  /*0110*/  IMAD.WIDE R6, R3, 0x4, R6 ;  /* 0x0000000403067825 */ /* 0x008fcc00078e0206 */
[----:B------:R-:W2:Y:S02]  /*0120*/  LDG.E R7, desc[UR4][R6.64] ;  /* 0x0000000406077981 */ /* 0x000ea4000c1e1900 */
[----:B--2---:R-:W-:-:S05]  /*0130*/  IADD3 R11, PT, PT, R4, R7, RZ ;  /* 0x00000007040b7210 */ /* 0x004fca0007ffe0ff */
[----:B0-----:R-:W-:-:S05]  /*0140*/  IMAD.WIDE R8, R11, 0x4, R8 ;  /* 0x000000040b087825 */ /* 0x001fca00078e0208 */
[----:B------:R-:W2:Y:S02]  /*0150*/  LDG.E R10, desc[UR4][R8.64] ;  /* 0x00000004080a7981 */ /* 0x000ea4000c1e1900 */
[----:B--2---:R-:W-:-:S13]  /*0160*/  ISETP.NE.AND P0, PT, R10, RZ, PT ;  /* 0x000000ff0a00720c */ /* 0x004fda0003f05270 */
[----:B------:R-:W-:Y:S05]  /*0170*/  @!P0 EXIT ;  /* 0x000000000000894d */ /* 0x000fea0003800000 */
[----:B------:R-:W-:Y:S02]  /*0180*/  ISETP.GT.AND P0, PT, R11, RZ, PT ;  /* 0x000000ff0b00720c */ /* 0x000fe40003f04270 */
[----:B------:R-:W-:-:S05]  /*0190*/  MOV R3, 0xffffffff ;  /* 0xffffffff00037802 */ /* 0x000fca0000000f00 */
[----:B------:R0:W5:Y:S06]  /*01a0*/  ATOMG.E.ADD.STRONG.GPU PT, R9, desc[UR4][R8.64], R3 ;  /* 0x80000003080979a8 */ /* 0x00016c00081ef104 */
[----:B------:R-:W-:Y:S05]  /*01b0*/  @P0 BRA `(.L_x_31) ;  /* 0x00000000001c0947 */ /* 0x000fea0003800000 */
[----:B0-----:R-:W0:Y:S08]  /*01c0*/  LDC.64 R2, c[0x0][0x398] ;  /* 0x0000e600ff027b82 */ /* 0x001e300000000a00 */
[----:B------:R-:W1:Y:S01]  /*01d0*/  LDC.64 R4, c[0x0][0x3c0] ;  /* 0x0000f000ff047b82 */ /* 0x000e620000000a00 */
[----:B0-----:R-:W-:-:S06]  /*01e0*/  IMAD.WIDE R2, R0, 0x4, R2 ;  /* 0x0000000400027825 */ /* 0x001fcc00078e0202 */
[----:B------:R-:W2:Y:S01]  /*01f0*/  LDG.E R3, desc[UR4][R2.64] ;  /* 0x0000000402037981 */ /* 0x000ea2000c1e1900 */
[----:B-1---5:R-:W-:-:S05]  /*0200*/  IMAD.WIDE R4, R9, 0x4, R4 ;  /* 0x0000000409047825 */ /* 0x022fca00078e0204 */
[----:B--2---:R-:W-:Y:S01]  /*0210*/  STG.E desc[UR4][R4.64+-0x4], R3 ;  /* 0xfffffc0304007986 */ /* 0x004fe2000c101904 */
[----:B------:R-:W-:Y:S05]  /*0220*/  EXIT ;  /* 0x000000000000794d */ /* 0x000fea0003800000 */
.L_x_31:
[----:B0-----:R-:W0:Y:S01]  /*0230*/  LDC.64 R2, c[0x0][0x388] ;  /* 0x0000e200ff027b82 */ /* 0x001e220000000a00 */
[----:B------:R-:W-:-:S07]  /*0240*/  IADD3 R11, PT, PT, R11, -0x1, RZ ;  /* 0xffffffff0b0b7810 */ /* 0x000fce0007ffe0ff */
[----:B------:R-:W1:Y:S01]  /*0250*/  LDC.64 R4, c[0x0][0x398] ;  /* 0x0000e600ff047b82 */ /* 0x000e620000000a00 */
[----:B0-----:R-:W-:-:S06]  /*0260*/  IMAD.WIDE.U32 R2, R11, 0x4, R2 ;  /* 0x000000040b027825 */ /* 0x001fcc00078e0002 */
[----:B------:R-:W2:Y:S01]  /*0270*/  LDG.E R2, desc[UR4][R2.64] ;  /* 0x0000000402027981 */ /* 0x000ea2000c1e1900 */
[----:B-1----:R-:W-:Y:S02]  /*0280*/  IMAD.WIDE R6, R0, 0x4, R4 ;  /* 0x0000000400067825 */ /* 0x002fe400078e0204 */
[----:B------:R-:W0:Y:S04]  /*0290*/  LDC.64 R4, c[0x0][0x3c0] ;  /* 0x0000f000ff047b82 */ /* 0x000e280000000a00 */
[----:B------:R-:W3:Y:S01]  /*02a0*/  LDG.E R7, desc[UR4][R6.64] ;  /* 0x0000000406077981 */ /* 0x000ee2000c1e1900 */
[----:B--2--5:R-:W-:-:S05]  /*02b0*/  IADD3 R9, PT, PT, R9, -0x1, R2 ;  /* 0xffffffff09097810 */ /* 0x024fca0007ffe002 */
[----:B0-----:R-:W-:-:S05]  /*02c0*/  IMAD.WIDE R4, R9, 0x4, R4 ;  /* 0x0000000409047825 */ /* 0x001fca00078e0204 */
[----:B---3--:R-:W-:Y:S01]  /*02d0*/  STG.E desc[UR4][R4.64], R7 ;  /* 0x0000000704007986 */ /* 0x008fe2000c101904 */
[----:B------:R-:W-:Y:S05]  /*02e0*/  EXIT ;  /* 0x000000000000794d */ /* 0x000fea0003800000 */
.L_x_32:
        /* <DEDUP_REMOVED lines=9> */
.L_x_37:


//--------------------- .nv.shared.reserved.0     --------------------------
	.section	.nv.shared.reserved.0,"aw",@nobits
	.weak		__nv_reservedSMEM_offset_0_alias
	.size		__nv_reservedSMEM_offset_0_alias, 0, 64
	.other		__nv_reservedSMEM_offset_0_alias,@"STO_CUDA_RESERVED_SHARED STV_DEFAULT"
__nv_reservedSMEM_offset_0_alias:
	.zero		0
	.zero		64


//--------------------- .nv.constant0._Z11countGrantsPbiPi --------------------------
	.section	.nv.constant0._Z11countGrantsPbiPi,"a",@progbits
	.sectionflags	@""
	.align	4
.nv.constant0._Z11countGrantsPbiPi:
	.zero		920


//--------------------- .nv.constant0._Z19calculating_RequestPiS_S_PjiS_ --------------------------
	.section	.nv.constant0._Z19calculating_RequestPiS_S_PjiS_,"a",@progbits
	.sectionflags	@""
	.align	4
.nv.constant0._Z19calculating_RequestPiS_S_PjiS_:
	.zero		944


//--------------------- .nv.constant0._Z26calculating_requestComputeiPiS_PjiS_S_S_PbS_S_S0_ --------------------------
	.section	.nv.constant0._Z26calculating_requestComputeiPiS_PjiS_S_S_PbS_S_S0_,"a",@progbits
	.sectionflags	@""
	.align	4
.nv.constant0._Z26calculating_requestComputeiPiS_PjiS_S_S_PbS_S_S0_:
	.zero		992


//--------------------- .nv.constant0._Z14requestSortingPiS_Pji --------------------------
	.section	.nv.constant0._Z14requestSortingPiS_Pji,"a",@progbits
	.sectionflags	@""
	.align	4
.nv.constant0._Z14requestSortingPiS_Pji:
	.zero		924


//--------------------- .nv.constant0._Z22calculating_newRequestiPiPjS_S_S_S_iS_ --------------------------
	.section	.nv.constant0._Z22calculating_newRequestiPiPjS_S_S_S_iS_,"a",@progbits
	.sectionflags	@""
	.align	4
.nv.constant0._Z22calculating_newRequestiPiPjS_S_S_S_iS_:
	.zero		968


//--------------------- SYMBOLS --------------------------

	.type		.nv.reservedSmem.offset0,@object
	.size		.nv.reservedSmem.offset0,0x4
